	.target	sm_90a

	.elftype	@"ET_EXEC"


//--------------------- .note.nv.tkinfo           --------------------------
	.section	.note.nv.tkinfo,"",@"SHT_NOTE"
	.sectionflags	@"SHF_NOTE_NV_TKINFO"
	.tkinfo
        /*0018*/ 	.word	0x00000002
        /*0030*/ 	.string	""
        /*0030*/ 	.string	"ptxas"
        /*0030*/ 	.string	"Cuda compilation tools, release 13.0, V13.0.88"
        /*0030*/ 	.string	"Build cuda_13.0.r13.0/compiler.36424714_0"
        /*0030*/ 	.string	"-arch sm_90a -m 64 "



//--------------------- .note.nv.cuinfo           --------------------------
	.section	.note.nv.cuinfo,"",@"SHT_NOTE"
	.sectionflags	@"SHF_NOTE_NV_CUINFO"
        /*0018*/ 	.short	0x0002
        /*001a*/ 	.short	0x005a
        /*001c*/ 	.short	0x0082
	.zero		2


//--------------------- .nv.info                  --------------------------
	.section	.nv.info,"",@"SHT_CUDA_INFO"
	.align	4


	//----- nvinfo : EIATTR_REGCOUNT
	.align		4
        /*0000*/ 	.byte	0x04, 0x2f
        /*0002*/ 	.short	(.L_15 - .L_14)
	.align		4
.L_14:
        /*0004*/ 	.word	index@(_ZN7cutlass13device_kernelINS_4gemm6kernel13GemmUniversalIN4cute5tupleIJiiiiEEENS1_10collective13CollectiveMmaINS1_34MainloopSm90TmaGmmaWarpSpecializedILi4ENS5_IJNS4_1CILi2EEESB_NSA_ILi1EEEEEENS1_35KernelTmaWarpSpecializedCooperativeEEENS5_IJNSA_ILi128EEESG_NSA_ILi64EEEEEENS_6half_tENS5_IJlSC_lEEESJ_NS5_IJSC_llEEENS4_8TiledMMAINS4_8MMA_AtomIJNS4_4SM904GMMA26MMA_64x128x16_F32F16F16_SSILNSP_5MajorE0ELSR_1ELNSP_7ScaleInE1ELSS_1EEEEEENS4_6LayoutINS5_IJSB_SC_SC_EEENS5_IJSC_NSA_ILi0EEESX_EEEEENS5_IJNS4_10UnderscoreES10_S10_EEEEENS4_23SM90_TMA_LOAD_MULTICASTENS4_14ComposedLayoutINS4_7SwizzleILi3ELi4ELi3EEENS4_18smem_ptr_flag_bitsILi16EEENSV_INS5_IJNSA_ILi8EEESH_EEENS5_IJSH_SC_EEEEEEEvNS4_8identityES13_NS14_IS16_S18_NSV_INS5_IJSH_S19_EEENS5_IJSC_SH_EEEEEEEvS1E_EENS_8epilogue10collective6detail29Sm90TmaWarpSpecializedAdapterINS1L_15DefaultEpilogueISJ_SK_SK_NS1K_6thread17LinearCombinationISJ_Li1EffLNS1P_9ScaleType4KindE0ELNS_15FloatRoundStyleE2ESJ_EENS1_15EpilogueDefaultEEEEEvvEEEEvNT_6ParamsE)
        /*0008*/ 	.word	0x000000a8


	//----- nvinfo : EIATTR_FRAME_SIZE
	.align		4
.L_15:
        /*000c*/ 	.byte	0x04, 0x11
        /*000e*/ 	.short	(.L_17 - .L_16)
	.align		4
.L_16:
        /*0010*/ 	.word	index@(_ZN7cutlass13device_kernelINS_4gemm6kernel13GemmUniversalIN4cute5tupleIJiiiiEEENS1_10collective13CollectiveMmaINS1_34MainloopSm90TmaGmmaWarpSpecializedILi4ENS5_IJNS4_1CILi2EEESB_NSA_ILi1EEEEEENS1_35KernelTmaWarpSpecializedCooperativeEEENS5_IJNSA_ILi128EEESG_NSA_ILi64EEEEEENS_6half_tENS5_IJlSC_lEEESJ_NS5_IJSC_llEEENS4_8TiledMMAINS4_8MMA_AtomIJNS4_4SM904GMMA26MMA_64x128x16_F32F16F16_SSILNSP_5MajorE0ELSR_1ELNSP_7ScaleInE1ELSS_1EEEEEENS4_6LayoutINS5_IJSB_SC_SC_EEENS5_IJSC_NSA_ILi0EEESX_EEEEENS5_IJNS4_10UnderscoreES10_S10_EEEEENS4_23SM90_TMA_LOAD_MULTICASTENS4_14ComposedLayoutINS4_7SwizzleILi3ELi4ELi3EEENS4_18smem_ptr_flag_bitsILi16EEENSV_INS5_IJNSA_ILi8EEESH_EEENS5_IJSH_SC_EEEEEEEvNS4_8identityES13_NS14_IS16_S18_NSV_INS5_IJSH_S19_EEENS5_IJSC_SH_EEEEEEEvS1E_EENS_8epilogue10collective6detail29Sm90TmaWarpSpecializedAdapterINS1L_15DefaultEpilogueISJ_SK_SK_NS1K_6thread17LinearCombinationISJ_Li1EffLNS1P_9ScaleType4KindE0ELNS_15FloatRoundStyleE2ESJ_EENS1_15EpilogueDefaultEEEEEvvEEEEvNT_6ParamsE)
        /*0014*/ 	.word	0x00000000


	//----- nvinfo : EIATTR_MIN_STACK_SIZE
	.align		4
.L_17:
        /*0018*/ 	.byte	0x04, 0x12
        /*001a*/ 	.short	(.L_19 - .L_18)
	.align		4
.L_18:
        /*001c*/ 	.word	index@(_ZN7cutlass13device_kernelINS_4gemm6kernel13GemmUniversalIN4cute5tupleIJiiiiEEENS1_10collective13CollectiveMmaINS1_34MainloopSm90TmaGmmaWarpSpecializedILi4ENS5_IJNS4_1CILi2EEESB_NSA_ILi1EEEEEENS1_35KernelTmaWarpSpecializedCooperativeEEENS5_IJNSA_ILi128EEESG_NSA_ILi64EEEEEENS_6half_tENS5_IJlSC_lEEESJ_NS5_IJSC_llEEENS4_8TiledMMAINS4_8MMA_AtomIJNS4_4SM904GMMA26MMA_64x128x16_F32F16F16_SSILNSP_5MajorE0ELSR_1ELNSP_7ScaleInE1ELSS_1EEEEEENS4_6LayoutINS5_IJSB_SC_SC_EEENS5_IJSC_NSA_ILi0EEESX_EEEEENS5_IJNS4_10UnderscoreES10_S10_EEEEENS4_23SM90_TMA_LOAD_MULTICASTENS4_14ComposedLayoutINS4_7SwizzleILi3ELi4ELi3EEENS4_18smem_ptr_flag_bitsILi16EEENSV_INS5_IJNSA_ILi8EEESH_EEENS5_IJSH_SC_EEEEEEEvNS4_8identityES13_NS14_IS16_S18_NSV_INS5_IJSH_S19_EEENS5_IJSC_SH_EEEEEEEvS1E_EENS_8epilogue10collective6detail29Sm90TmaWarpSpecializedAdapterINS1L_15DefaultEpilogueISJ_SK_SK_NS1K_6thread17LinearCombinationISJ_Li1EffLNS1P_9ScaleType4KindE0ELNS_15FloatRoundStyleE2ESJ_EENS1_15EpilogueDefaultEEEEEvvEEEEvNT_6ParamsE)
        /*0020*/ 	.word	0x00000000
.L_19:


//--------------------- .nv.compat                --------------------------
	.section	.nv.compat,"",@"SHT_CUDA_COMPAT_INFO"
	.align	4
        /*0000*/ 	.byte	0x02, 0x09, 0x01, 0x00, 0x02, 0x02, 0x04, 0x00, 0x02, 0x05, 0x05, 0x00, 0x03, 0x07, 0x01, 0x01
        /*0010*/ 	.byte	0x02, 0x03, 0x01, 0x00, 0x02, 0x06, 0x01, 0x00, 0x04, 0x0b, 0x08, 0x00, 0x00, 0x00, 0x00, 0x00
        /*0020*/ 	.byte	0x00, 0x00, 0x00, 0x00


//--------------------- .nv.info._ZN7cutlass13device_kernelINS_4gemm6kernel13GemmUniversalIN4cute5tupleIJiiiiEEENS1_10collective13CollectiveMmaINS1_34MainloopSm90TmaGmmaWarpSpecializedILi4ENS5_IJNS4_1CILi2EEESB_NSA_ILi1EEEEEENS1_35KernelTmaWarpSpecializedCooperativeEEENS5_IJNSA_ILi128EEESG_NSA_ILi64EEEEEENS_6half_tENS5_IJlSC_lEEESJ_NS5_IJSC_llEEENS4_8TiledMMAINS4_8MMA_AtomIJNS4_4SM904GMMA26MMA_64x128x16_F32F16F16_SSILNSP_5MajorE0ELSR_1ELNSP_7ScaleInE1ELSS_1EEEEEENS4_6LayoutINS5_IJSB_SC_SC_EEENS5_IJSC_NSA_ILi0EEESX_EEEEENS5_IJNS4_10UnderscoreES10_S10_EEEEENS4_23SM90_TMA_LOAD_MULTICASTENS4_14ComposedLayoutINS4_7SwizzleILi3ELi4ELi3EEENS4_18smem_ptr_flag_bitsILi16EEENSV_INS5_IJNSA_ILi8EEESH_EEENS5_IJSH_SC_EEEEEEEvNS4_8identityES13_NS14_IS16_S18_NSV_INS5_IJSH_S19_EEENS5_IJSC_SH_EEEEEEEvS1E_EENS_8epilogue10collective6detail29Sm90TmaWarpSpecializedAdapterINS1L_15DefaultEpilogueISJ_SK_SK_NS1K_6thread17LinearCombinationISJ_Li1EffLNS1P_9ScaleType4KindE0ELNS_15FloatRoundStyleE2ESJ_EENS1_15EpilogueDefaultEEEEEvvEEEEvNT_6ParamsE --------------------------
	.section	.nv.info._ZN7cutlass13device_kernelINS_4gemm6kernel13GemmUniversalIN4cute5tupleIJiiiiEEENS1_10collective13CollectiveMmaINS1_34MainloopSm90TmaGmmaWarpSpecializedILi4ENS5_IJNS4_1CILi2EEESB_NSA_ILi1EEEEEENS1_35KernelTmaWarpSpecializedCooperativeEEENS5_IJNSA_ILi128EEESG_NSA_ILi64EEEEEENS_6half_tENS5_IJlSC_lEEESJ_NS5_IJSC_llEEENS4_8TiledMMAINS4_8MMA_AtomIJNS4_4SM904GMMA26MMA_64x128x16_F32F16F16_SSILNSP_5MajorE0ELSR_1ELNSP_7ScaleInE1ELSS_1EEEEEENS4_6LayoutINS5_IJSB_SC_SC_EEENS5_IJSC_NSA_ILi0EEESX_EEEEENS5_IJNS4_10UnderscoreES10_S10_EEEEENS4_23SM90_TMA_LOAD_MULTICASTENS4_14ComposedLayoutINS4_7SwizzleILi3ELi4ELi3EEENS4_18smem_ptr_flag_bitsILi16EEENSV_INS5_IJNSA_ILi8EEESH_EEENS5_IJSH_SC_EEEEEEEvNS4_8identityES13_NS14_IS16_S18_NSV_INS5_IJSH_S19_EEENS5_IJSC_SH_EEEEEEEvS1E_EENS_8epilogue10collective6detail29Sm90TmaWarpSpecializedAdapterINS1L_15DefaultEpilogueISJ_SK_SK_NS1K_6thread17LinearCombinationISJ_Li1EffLNS1P_9ScaleType4KindE0ELNS_15FloatRoundStyleE2ESJ_EENS1_15EpilogueDefaultEEEEEvvEEEEvNT_6ParamsE,"",@"SHT_CUDA_INFO"
	.sectionflags	@""
	.align	4


	//----- nvinfo : EIATTR_CUDA_API_VERSION
	.align		4
        /*0000*/ 	.byte	0x04, 0x37
        /*0002*/ 	.short	(.L_21 - .L_20)
.L_20:
        /*0004*/ 	.word	0x00000082


	//----- nvinfo : EIATTR_KPARAM_INFO
	.align		4
.L_21:
        /*0008*/ 	.byte	0x04, 0x17
        /*000a*/ 	.short	(.L_23 - .L_22)
.L_22:
        /*000c*/ 	.word	0x00000000
        /*0010*/ 	.short	0x0000
        /*0012*/ 	.short	0x0070
        /*0014*/ 	.byte	0x00, 0xf0, 0x01, 0x10


	//----- nvinfo : EIATTR_SPARSE_MMA_MASK
	.align		4
.L_23:
        /*0018*/ 	.byte	0x03, 0x50
        /*001a*/ 	.short	0x0000


	//----- nvinfo : EIATTR_MAXREG_COUNT
	.align		4
        /*001c*/ 	.byte	0x03, 0x1b
        /*001e*/ 	.short	0x00a8


	//----- nvinfo : EIATTR_NUM_BARRIERS
	.align		4
        /*0020*/ 	.byte	0x02, 0x4c
        /*0022*/ 	.byte	0x01
	.zero		1


	//----- nvinfo : EIATTR_EXTERNS
	.align		4
        /*0024*/ 	.byte	0x04, 0x0f
        /*0026*/ 	.short	(.L_25 - .L_24)


	//   ....[0]....
	.align		4
.L_24:
        /*0028*/ 	.word	index@(__assertfail)


	//----- nvinfo : EIATTR_MERCURY_ISA_VERSION
	.align		4
.L_25:
        /*002c*/ 	.byte	0x03, 0x5f
        /*002e*/ 	.short	0x0101


	//----- nvinfo : EIATTR_INT_WARP_WIDE_INSTR_OFFSETS
	.align		4
        /*0030*/ 	.byte	0x04, 0x31
        /*0032*/ 	.short	(.L_27 - .L_26)


	//   ....[0]....
.L_26:
        /*0034*/ 	.word	0x00000480


	//   ....[1]....
        /*0038*/ 	.word	0x000004a0


	//   ....[2]....
        /*003c*/ 	.word	0x00000680


	//   ....[3]....
        /*0040*/ 	.word	0x00001f00


	//----- nvinfo : EIATTR_COOP_GROUP_MASK_REGIDS
	.align		4
.L_27:
        /*0044*/ 	.byte	0x04, 0x29
        /*0046*/ 	.short	(.L_29 - .L_28)


	//   ....[0]....
.L_28:
        /*0048*/ 	.word	0xffffffff


	//   ....[1]....
        /*004c*/ 	.word	0xffffffff


	//   ....[2]....
        /*0050*/ 	.word	0xffffffff


	//   ....[3]....
        /*0054*/ 	.word	0xffffffff


	//   ....[4]....
        /*0058*/ 	.word	0xffffffff


	//   ....[5]....
        /*005c*/ 	.word	0xffffffff


	//----- nvinfo : EIATTR_COOP_GROUP_INSTR_OFFSETS
	.align		4
.L_29:
        /*0060*/ 	.byte	0x04, 0x28
        /*0062*/ 	.short	(.L_31 - .L_30)


	//   ....[0]....
.L_30:
        /*0064*/ 	.word	0x00000060


	//   ....[1]....
        /*0068*/ 	.word	0x00000070


	//   ....[2]....
        /*006c*/ 	.word	0x00000130


	//   ....[3]....
        /*0070*/ 	.word	0x000002d0


	//   ....[4]....
        /*0074*/ 	.word	0x00000800


	//   ....[5]....
        /*0078*/ 	.word	0x00001480


	//----- nvinfo : EIATTR_REG_RECONFIG
	.align		4
.L_31:
        /*007c*/ 	.byte	0x01, 0x54
	.zero		2


	//----- nvinfo : EIATTR_SYSCALL_OFFSETS
	.align		4
        /*0080*/ 	.byte	0x04, 0x46
        /*0082*/ 	.short	(.L_33 - .L_32)


	//   ....[0]....
.L_32:
        /*0084*/ 	.word	0x00001670


	//----- nvinfo : EIATTR_MBARRIER_INSTR_OFFSETS
	.align		4
.L_33:
        /*0088*/ 	.byte	0x04, 0x39
        /*008a*/ 	.short	(.L_35 - .L_34)


	//   ....[0]....
.L_34:
        /*008c*/ 	.word	0x00000230
        /*0090*/ 	.word	0x000000ff
        /*0094*/ 	.word	0x00000000
        /*0098*/ 	.short	0x0100
        /*009a*/ 	.byte	0x08
	.zero		1


	//   ....[1]....
        /*009c*/ 	.word	0x00000240
        /*00a0*/ 	.word	0x000000ff
        /*00a4*/ 	.word	0x00000020
        /*00a8*/ 	.short	0x0100
        /*00aa*/ 	.byte	0x08
	.zero		1


	//   ....[2]....
        /*00ac*/ 	.word	0x00000250
        /*00b0*/ 	.word	0x000000ff
        /*00b4*/ 	.word	0x00000008
        /*00b8*/ 	.short	0x0100
        /*00ba*/ 	.byte	0x08
	.zero		1


	//   ....[3]....
        /*00bc*/ 	.word	0x00000260
        /*00c0*/ 	.word	0x000000ff
        /*00c4*/ 	.word	0x00000028
        /*00c8*/ 	.short	0x0100
        /*00ca*/ 	.byte	0x08
	.zero		1


	//   ....[4]....
        /*00cc*/ 	.word	0x00000270
        /*00d0*/ 	.word	0x000000ff
        /*00d4*/ 	.word	0x00000010
        /*00d8*/ 	.short	0x0100
        /*00da*/ 	.byte	0x08
	.zero		1


	//   ....[5]....
        /*00dc*/ 	.word	0x00000280
        /*00e0*/ 	.word	0x000000ff
        /*00e4*/ 	.word	0x00000030
        /*00e8*/ 	.short	0x0100
        /*00ea*/ 	.byte	0x08
	.zero		1


	//   ....[6]....
        /*00ec*/ 	.word	0x00000290
        /*00f0*/ 	.word	0x000000ff
        /*00f4*/ 	.word	0x00000018
        /*00f8*/ 	.short	0x0100
        /*00fa*/ 	.byte	0x08
	.zero		1


	//   ....[7]....
        /*00fc*/ 	.word	0x000002a0
        /*0100*/ 	.word	0x000000ff
        /*0104*/ 	.word	0x00000038
        /*0108*/ 	.short	0x0100
        /*010a*/ 	.byte	0x08
	.zero		1


	//   ....[8]....
        /*010c*/ 	.word	0x00000710
        /*0110*/ 	.word	0x000000ff
        /*0114*/ 	.word	0x00000050
        /*0118*/ 	.short	0x0100
        /*011a*/ 	.byte	0x06
	.zero		1


	//   ....[9]....
        /*011c*/ 	.word	0x000007a0
        /*0120*/ 	.word	0x000000ff
        /*0124*/ 	.word	0x00000058
        /*0128*/ 	.short	0x0100
        /*012a*/ 	.byte	0x06
	.zero		1


	//   ....[10]....
        /*012c*/ 	.word	0x00001730
        /*0130*/ 	.word	0x00000003
        /*0134*/ 	.word	0x00000000
        /*0138*/ 	.short	0x010a
        /*013a*/ 	.byte	0x3f
	.zero		1


	//   ....[11]....
        /*013c*/ 	.word	0x00001790
        /*0140*/ 	.word	0x00000003
        /*0144*/ 	.word	0x00000000
        /*0148*/ 	.short	0x010a
        /*014a*/ 	.byte	0x3f
	.zero		1


	//   ....[12]....
        /*014c*/ 	.word	0x00001b10
        /*0150*/ 	.word	0x00000005
        /*0154*/ 	.word	0x00000000
        /*0158*/ 	.short	0x010a
        /*015a*/ 	.byte	0x3f
	.zero		1


	//   ....[13]....
        /*015c*/ 	.word	0x00001b50
        /*0160*/ 	.word	0x00000005
        /*0164*/ 	.word	0x00000000
        /*0168*/ 	.short	0x010a
        /*016a*/ 	.byte	0x3f
	.zero		1


	//   ....[14]....
        /*016c*/ 	.word	0x00001db0
        /*0170*/ 	.word	0x00000004
        /*0174*/ 	.word	0x00000000
        /*0178*/ 	.short	0x0101
        /*017a*/ 	.byte	0x3f
	.zero		1


	//   ....[15]....
        /*017c*/ 	.word	0x00001f70
        /*0180*/ 	.word	0x00000000
        /*0184*/ 	.word	0x00000000
        /*0188*/ 	.short	0x0101
        /*018a*/ 	.byte	0x3f
	.zero		1


	//   ....[16]....
        /*018c*/ 	.word	0x00007190
        /*0190*/ 	.word	0x00000014
        /*0194*/ 	.word	0x00000020
        /*0198*/ 	.short	0x010a
        /*019a*/ 	.byte	0x3f
	.zero		1


	//   ....[17]....
        /*019c*/ 	.word	0x000075e0
        /*01a0*/ 	.word	0x00000004
        /*01a4*/ 	.word	0x00000058
        /*01a8*/ 	.short	0x0101
        /*01aa*/ 	.byte	0x3f
	.zero		1


	//   ....[18]....
        /*01ac*/ 	.word	0x00007d00
        /*01b0*/ 	.word	0x00000005
        /*01b4*/ 	.word	0x00000000
        /*01b8*/ 	.short	0x010a
        /*01ba*/ 	.byte	0x3f
	.zero		1


	//   ....[19]....
        /*01bc*/ 	.word	0x00007d80
        /*01c0*/ 	.word	0x00000007
        /*01c4*/ 	.word	0x00000000
        /*01c8*/ 	.short	0x010a
        /*01ca*/ 	.byte	0x3f
	.zero		1


	//   ....[20]....
        /*01cc*/ 	.word	0x00007e10
        /*01d0*/ 	.word	0x00000006
        /*01d4*/ 	.word	0x00000000
        /*01d8*/ 	.short	0x010a
        /*01da*/ 	.byte	0x3f
	.zero		1


	//   ....[21]....
        /*01dc*/ 	.word	0x00007ea0
        /*01e0*/ 	.word	0x00000003
        /*01e4*/ 	.word	0x00000000
        /*01e8*/ 	.short	0x010a
        /*01ea*/ 	.byte	0x3f
	.zero		1


	//   ....[22]....
        /*01ec*/ 	.word	0x00007f00
        /*01f0*/ 	.word	0x00000003
        /*01f4*/ 	.word	0x00000000
        /*01f8*/ 	.short	0x010a
        /*01fa*/ 	.byte	0x3f
	.zero		1


	//   ....[23]....
        /*01fc*/ 	.word	0x00007f50
        /*0200*/ 	.word	0x00000005
        /*0204*/ 	.word	0x00000000
        /*0208*/ 	.short	0x010a
        /*020a*/ 	.byte	0x3f
	.zero		1


	//   ....[24]....
        /*020c*/ 	.word	0x00008020
        /*0210*/ 	.word	0x00000014
        /*0214*/ 	.word	0x00000020
        /*0218*/ 	.short	0x010a
        /*021a*/ 	.byte	0x3f
	.zero		1


	//   ....[25]....
        /*021c*/ 	.word	0x000080f0
        /*0220*/ 	.word	0x00000005
        /*0224*/ 	.word	0x00000000
        /*0228*/ 	.short	0x010a
        /*022a*/ 	.byte	0x3f
	.zero		1


	//   ....[26]....
        /*022c*/ 	.word	0x00008140
        /*0230*/ 	.word	0x00000007
        /*0234*/ 	.word	0x00000000
        /*0238*/ 	.short	0x010a
        /*023a*/ 	.byte	0x3f
	.zero		1


	//   ....[27]....
        /*023c*/ 	.word	0x00008190
        /*0240*/ 	.word	0x00000006
        /*0244*/ 	.word	0x00000000
        /*0248*/ 	.short	0x010a
        /*024a*/ 	.byte	0x3f
	.zero		1


	//----- nvinfo : EIATTR_NUM_MBARRIERS
	.align		4
.L_35:
        /*024c*/ 	.byte	0x03, 0x38
        /*024e*/ 	.short	0x000a


	//----- nvinfo : EIATTR_EXIT_INSTR_OFFSETS
	.align		4
        /*0250*/ 	.byte	0x04, 0x1c
        /*0252*/ 	.short	(.L_37 - .L_36)


	//   ....[0]....
.L_36:
        /*0254*/ 	.word	0x000009d0


	//   ....[1]....
        /*0258*/ 	.word	0x000011e0


	//   ....[2]....
        /*025c*/ 	.word	0x00006810


	//   ....[3]....
        /*0260*/ 	.word	0x00006d70


	//   ....[4]....
        /*0264*/ 	.word	0x00007ef0


	//----- nvinfo : EIATTR_MAX_THREADS
	.align		4
.L_37:
        /*0268*/ 	.byte	0x04, 0x05
        /*026a*/ 	.short	(.L_39 - .L_38)
.L_38:
        /*026c*/ 	.word	0x00000180
        /*0270*/ 	.word	0x00000001
        /*0274*/ 	.word	0x00000001


	//----- nvinfo : EIATTR_CRS_STACK_SIZE
	.align		4
.L_39:
        /*0278*/ 	.byte	0x04, 0x1e
        /*027a*/ 	.short	(.L_41 - .L_40)
.L_40:
        /*027c*/ 	.word	0x00000000


	//----- nvinfo : EIATTR_CBANK_PARAM_SIZE
	.align		4
.L_41:
        /*0280*/ 	.byte	0x03, 0x19
        /*0282*/ 	.short	0x0470


	//----- nvinfo : EIATTR_PARAM_CBANK
	.align		4
        /*0284*/ 	.byte	0x04, 0x0a
        /*0286*/ 	.short	(.L_43 - .L_42)
	.align		4
.L_42:
        /*0288*/ 	.word	index@(.nv.constant0._ZN7cutlass13device_kernelINS_4gemm6kernel13GemmUniversalIN4cute5tupleIJiiiiEEENS1_10collective13CollectiveMmaINS1_34MainloopSm90TmaGmmaWarpSpecializedILi4ENS5_IJNS4_1CILi2EEESB_NSA_ILi1EEEEEENS1_35KernelTmaWarpSpecializedCooperativeEEENS5_IJNSA_ILi128EEESG_NSA_ILi64EEEEEENS_6half_tENS5_IJlSC_lEEESJ_NS5_IJSC_llEEENS4_8TiledMMAINS4_8MMA_AtomIJNS4_4SM904GMMA26MMA_64x128x16_F32F16F16_SSILNSP_5MajorE0ELSR_1ELNSP_7ScaleInE1ELSS_1EEEEEENS4_6LayoutINS5_IJSB_SC_SC_EEENS5_IJSC_NSA_ILi0EEESX_EEEEENS5_IJNS4_10UnderscoreES10_S10_EEEEENS4_23SM90_TMA_LOAD_MULTICASTENS4_14ComposedLayoutINS4_7SwizzleILi3ELi4ELi3EEENS4_18smem_ptr_flag_bitsILi16EEENSV_INS5_IJNSA_ILi8EEESH_EEENS5_IJSH_SC_EEEEEEEvNS4_8identityES13_NS14_IS16_S18_NSV_INS5_IJSH_S19_EEENS5_IJSC_SH_EEEEEEEvS1E_EENS_8epilogue10collective6detail29Sm90TmaWarpSpecializedAdapterINS1L_15DefaultEpilogueISJ_SK_SK_NS1K_6thread17LinearCombinationISJ_Li1EffLNS1P_9ScaleType4KindE0ELNS_15FloatRoundStyleE2ESJ_EENS1_15EpilogueDefaultEEEEEvvEEEEvNT_6ParamsE)
        /*028c*/ 	.short	0x0210
        /*028e*/ 	.short	0x0470


	//----- nvinfo : EIATTR_SW_WAR
	.align		4
.L_43:
        /*0290*/ 	.byte	0x04, 0x36
        /*0292*/ 	.short	(.L_45 - .L_44)
.L_44:
        /*0294*/ 	.word	0x00000008
.L_45:


//--------------------- .nv.callgraph             --------------------------
	.section	.nv.callgraph,"",@"SHT_CUDA_CALLGRAPH"
	.align	4
	.sectionentsize	8
	.align		4
        /*0000*/ 	.word	0x00000000
	.align		4
        /*0004*/ 	.word	0xffffffff
	.align		4
        /*0008*/ 	.word	index@(_ZN7cutlass13device_kernelINS_4gemm6kernel13GemmUniversalIN4cute5tupleIJiiiiEEENS1_10collective13CollectiveMmaINS1_34MainloopSm90TmaGmmaWarpSpecializedILi4ENS5_IJNS4_1CILi2EEESB_NSA_ILi1EEEEEENS1_35KernelTmaWarpSpecializedCooperativeEEENS5_IJNSA_ILi128EEESG_NSA_ILi64EEEEEENS_6half_tENS5_IJlSC_lEEESJ_NS5_IJSC_llEEENS4_8TiledMMAINS4_8MMA_AtomIJNS4_4SM904GMMA26MMA_64x128x16_F32F16F16_SSILNSP_5MajorE0ELSR_1ELNSP_7ScaleInE1ELSS_1EEEEEENS4_6LayoutINS5_IJSB_SC_SC_EEENS5_IJSC_NSA_ILi0EEESX_EEEEENS5_IJNS4_10UnderscoreES10_S10_EEEEENS4_23SM90_TMA_LOAD_MULTICASTENS4_14ComposedLayoutINS4_7SwizzleILi3ELi4ELi3EEENS4_18smem_ptr_flag_bitsILi16EEENSV_INS5_IJNSA_ILi8EEESH_EEENS5_IJSH_SC_EEEEEEEvNS4_8identityES13_NS14_IS16_S18_NSV_INS5_IJSH_S19_EEENS5_IJSC_SH_EEEEEEEvS1E_EENS_8epilogue10collective6detail29Sm90TmaWarpSpecializedAdapterINS1L_15DefaultEpilogueISJ_SK_SK_NS1K_6thread17LinearCombinationISJ_Li1EffLNS1P_9ScaleType4KindE0ELNS_15FloatRoundStyleE2ESJ_EENS1_15EpilogueDefaultEEEEEvvEEEEvNT_6ParamsE)
	.align		4
        /*000c*/ 	.word	index@(__assertfail)
	.align		4
        /*0010*/ 	.word	0x00000000
	.align		4
        /*0014*/ 	.word	0xfffffffe
	.align		4
        /*0018*/ 	.word	0x00000000
	.align		4
        /*001c*/ 	.word	0xfffffffd
	.align		4
        /*0020*/ 	.word	0x00000000
	.align		4
        /*0024*/ 	.word	0xfffffffc


//--------------------- .nv.constant4             --------------------------
	.section	.nv.constant4,"a",@progbits
	.align	8
	.align		8
.nv.constant4:
        /*0000*/ 	.dword	__assertfail
	.align		8
        /*0008*/ 	.dword	__unnamed_1
	.align		8
        /*0010*/ 	.dword	_ZN40_INTERNAL_7ef34b32_4_k_cu_d7850fd7_161594cuda3std3__45__cpo5beginE
	.align		8
        /*0018*/ 	.dword	_ZN40_INTERNAL_7ef34b32_4_k_cu_d7850fd7_161594cuda3std3__45__cpo3endE
	.align		8
        /*0020*/ 	.dword	_ZN40_INTERNAL_7ef34b32_4_k_cu_d7850fd7_161594cuda3std3__45__cpo6cbeginE
	.align		8
        /*0028*/ 	.dword	_ZN40_INTERNAL_7ef34b32_4_k_cu_d7850fd7_161594cuda3std3__45__cpo4cendE
	.align		8
        /*0030*/ 	.dword	_ZN40_INTERNAL_7ef34b32_4_k_cu_d7850fd7_161594cuda3std3__442_GLOBAL__N__7ef34b32_4_k_cu_d7850fd7_161596ignoreE
	.align		8
        /*0038*/ 	.dword	_ZN40_INTERNAL_7ef34b32_4_k_cu_d7850fd7_161594cuda3std3__419piecewise_constructE
	.align		8
        /*0040*/ 	.dword	_ZN40_INTERNAL_7ef34b32_4_k_cu_d7850fd7_161594cuda3std3__48in_placeE
	.align		8
        /*0048*/ 	.dword	_ZN40_INTERNAL_7ef34b32_4_k_cu_d7850fd7_161594cuda3std6ranges3__45__cpo4swapE
	.align		8
        /*0050*/ 	.dword	_ZN40_INTERNAL_7ef34b32_4_k_cu_d7850fd7_161594cuda3std6ranges3__45__cpo9iter_moveE
	.align		8
        /*0058*/ 	.dword	_ZN40_INTERNAL_7ef34b32_4_k_cu_d7850fd7_161594cute7productE
	.align		8
        /*0060*/ 	.dword	_ZN40_INTERNAL_7ef34b32_4_k_cu_d7850fd7_161594cute1_E
	.align		8
        /*0068*/ 	.dword	$str$22
	.align		8
        /*0070*/ 	.dword	$str$23


//--------------------- .text._ZN7cutlass13device_kernelINS_4gemm6kernel13GemmUniversalIN4cute5tupleIJiiiiEEENS1_10collective13CollectiveMmaINS1_34MainloopSm90TmaGmmaWarpSpecializedILi4ENS5_IJNS4_1CILi2EEESB_NSA_ILi1EEEEEENS1_35KernelTmaWarpSpecializedCooperativeEEENS5_IJNSA_ILi128EEESG_NSA_ILi64EEEEEENS_6half_tENS5_IJlSC_lEEESJ_NS5_IJSC_llEEENS4_8TiledMMAINS4_8MMA_AtomIJNS4_4SM904GMMA26MMA_64x128x16_F32F16F16_SSILNSP_5MajorE0ELSR_1ELNSP_7ScaleInE1ELSS_1EEEEEENS4_6LayoutINS5_IJSB_SC_SC_EEENS5_IJSC_NSA_ILi0EEESX_EEEEENS5_IJNS4_10UnderscoreES10_S10_EEEEENS4_23SM90_TMA_LOAD_MULTICASTENS4_14ComposedLayoutINS4_7SwizzleILi3ELi4ELi3EEENS4_18smem_ptr_flag_bitsILi16EEENSV_INS5_IJNSA_ILi8EEESH_EEENS5_IJSH_SC_EEEEEEEvNS4_8identityES13_NS14_IS16_S18_NSV_INS5_IJSH_S19_EEENS5_IJSC_SH_EEEEEEEvS1E_EENS_8epilogue10collective6detail29Sm90TmaWarpSpecializedAdapterINS1L_15DefaultEpilogueISJ_SK_SK_NS1K_6thread17LinearCombinationISJ_Li1EffLNS1P_9ScaleType4KindE0ELNS_15FloatRoundStyleE2ESJ_EENS1_15EpilogueDefaultEEEEEvvEEEEvNT_6ParamsE --------------------------
	.section	.text._ZN7cutlass13device_kernelINS_4gemm6kernel13GemmUniversalIN4cute5tupleIJiiiiEEENS1_10collective13CollectiveMmaINS1_34MainloopSm90TmaGmmaWarpSpecializedILi4ENS5_IJNS4_1CILi2EEESB_NSA_ILi1EEEEEENS1_35KernelTmaWarpSpecializedCooperativeEEENS5_IJNSA_ILi128EEESG_NSA_ILi64EEEEEENS_6half_tENS5_IJlSC_lEEESJ_NS5_IJSC_llEEENS4_8TiledMMAINS4_8MMA_AtomIJNS4_4SM904GMMA26MMA_64x128x16_F32F16F16_SSILNSP_5MajorE0ELSR_1ELNSP_7ScaleInE1ELSS_1EEEEEENS4_6LayoutINS5_IJSB_SC_SC_EEENS5_IJSC_NSA_ILi0EEESX_EEEEENS5_IJNS4_10UnderscoreES10_S10_EEEEENS4_23SM90_TMA_LOAD_MULTICASTENS4_14ComposedLayoutINS4_7SwizzleILi3ELi4ELi3EEENS4_18smem_ptr_flag_bitsILi16EEENSV_INS5_IJNSA_ILi8EEESH_EEENS5_IJSH_SC_EEEEEEEvNS4_8identityES13_NS14_IS16_S18_NSV_INS5_IJSH_S19_EEENS5_IJSC_SH_EEEEEEEvS1E_EENS_8epilogue10collective6detail29Sm90TmaWarpSpecializedAdapterINS1L_15DefaultEpilogueISJ_SK_SK_NS1K_6thread17LinearCombinationISJ_Li1EffLNS1P_9ScaleType4KindE0ELNS_15FloatRoundStyleE2ESJ_EENS1_15EpilogueDefaultEEEEEvvEEEEvNT_6ParamsE,"ax",@progbits
	.align	128
.text._ZN7cutlass13device_kernelINS_4gemm6kernel13GemmUniversalIN4cute5tupleIJiiiiEEENS1_10collective13CollectiveMmaINS1_34MainloopSm90TmaGmmaWarpSpecializedILi4ENS5_IJNS4_1CILi2EEESB_NSA_ILi1EEEEEENS1_35KernelTmaWarpSpecializedCooperativeEEENS5_IJNSA_ILi128EEESG_NSA_ILi64EEEEEENS_6half_tENS5_IJlSC_lEEESJ_NS5_IJSC_llEEENS4_8TiledMMAINS4_8MMA_AtomIJNS4_4SM904GMMA26MMA_64x128x16_F32F16F16_SSILNSP_5MajorE0ELSR_1ELNSP_7ScaleInE1ELSS_1EEEEEENS4_6LayoutINS5_IJSB_SC_SC_EEENS5_IJSC_NSA_ILi0EEESX_EEEEENS5_IJNS4_10UnderscoreES10_S10_EEEEENS4_23SM90_TMA_LOAD_MULTICASTENS4_14ComposedLayoutINS4_7SwizzleILi3ELi4ELi3EEENS4_18smem_ptr_flag_bitsILi16EEENSV_INS5_IJNSA_ILi8EEESH_EEENS5_IJSH_SC_EEEEEEEvNS4_8identityES13_NS14_IS16_S18_NSV_INS5_IJSH_S19_EEENS5_IJSC_SH_EEEEEEEvS1E_EENS_8epilogue10collective6detail29Sm90TmaWarpSpecializedAdapterINS1L_15DefaultEpilogueISJ_SK_SK_NS1K_6thread17LinearCombinationISJ_Li1EffLNS1P_9ScaleType4KindE0ELNS_15FloatRoundStyleE2ESJ_EENS1_15EpilogueDefaultEEEEEvvEEEEvNT_6ParamsE:
        .type           _ZN7cutlass13device_kernelINS_4gemm6kernel13GemmUniversalIN4cute5tupleIJiiiiEEENS1_10collective13CollectiveMmaINS1_34MainloopSm90TmaGmmaWarpSpecializedILi4ENS5_IJNS4_1CILi2EEESB_NSA_ILi1EEEEEENS1_35KernelTmaWarpSpecializedCooperativeEEENS5_IJNSA_ILi128EEESG_NSA_ILi64EEEEEENS_6half_tENS5_IJlSC_lEEESJ_NS5_IJSC_llEEENS4_8TiledMMAINS4_8MMA_AtomIJNS4_4SM904GMMA26MMA_64x128x16_F32F16F16_SSILNSP_5MajorE0ELSR_1ELNSP_7ScaleInE1ELSS_1EEEEEENS4_6LayoutINS5_IJSB_SC_SC_EEENS5_IJSC_NSA_ILi0EEESX_EEEEENS5_IJNS4_10UnderscoreES10_S10_EEEEENS4_23SM90_TMA_LOAD_MULTICASTENS4_14ComposedLayoutINS4_7SwizzleILi3ELi4ELi3EEENS4_18smem_ptr_flag_bitsILi16EEENSV_INS5_IJNSA_ILi8EEESH_EEENS5_IJSH_SC_EEEEEEEvNS4_8identityES13_NS14_IS16_S18_NSV_INS5_IJSH_S19_EEENS5_IJSC_SH_EEEEEEEvS1E_EENS_8epilogue10collective6detail29Sm90TmaWarpSpecializedAdapterINS1L_15DefaultEpilogueISJ_SK_SK_NS1K_6thread17LinearCombinationISJ_Li1EffLNS1P_9ScaleType4KindE0ELNS_15FloatRoundStyleE2ESJ_EENS1_15EpilogueDefaultEEEEEvvEEEEvNT_6ParamsE,@function
        .size           _ZN7cutlass13device_kernelINS_4gemm6kernel13GemmUniversalIN4cute5tupleIJiiiiEEENS1_10collective13CollectiveMmaINS1_34MainloopSm90TmaGmmaWarpSpecializedILi4ENS5_IJNS4_1CILi2EEESB_NSA_ILi1EEEEEENS1_35KernelTmaWarpSpecializedCooperativeEEENS5_IJNSA_ILi128EEESG_NSA_ILi64EEEEEENS_6half_tENS5_IJlSC_lEEESJ_NS5_IJSC_llEEENS4_8TiledMMAINS4_8MMA_AtomIJNS4_4SM904GMMA26MMA_64x128x16_F32F16F16_SSILNSP_5MajorE0ELSR_1ELNSP_7ScaleInE1ELSS_1EEEEEENS4_6LayoutINS5_IJSB_SC_SC_EEENS5_IJSC_NSA_ILi0EEESX_EEEEENS5_IJNS4_10UnderscoreES10_S10_EEEEENS4_23SM90_TMA_LOAD_MULTICASTENS4_14ComposedLayoutINS4_7SwizzleILi3ELi4ELi3EEENS4_18smem_ptr_flag_bitsILi16EEENSV_INS5_IJNSA_ILi8EEESH_EEENS5_IJSH_SC_EEEEEEEvNS4_8identityES13_NS14_IS16_S18_NSV_INS5_IJSH_S19_EEENS5_IJSC_SH_EEEEEEEvS1E_EENS_8epilogue10collective6detail29Sm90TmaWarpSpecializedAdapterINS1L_15DefaultEpilogueISJ_SK_SK_NS1K_6thread17LinearCombinationISJ_Li1EffLNS1P_9ScaleType4KindE0ELNS_15FloatRoundStyleE2ESJ_EENS1_15EpilogueDefaultEEEEEvvEEEEvNT_6ParamsE,(.L_x_197 - _ZN7cutlass13device_kernelINS_4gemm6kernel13GemmUniversalIN4cute5tupleIJiiiiEEENS1_10collective13CollectiveMmaINS1_34MainloopSm90TmaGmmaWarpSpecializedILi4ENS5_IJNS4_1CILi2EEESB_NSA_ILi1EEEEEENS1_35KernelTmaWarpSpecializedCooperativeEEENS5_IJNSA_ILi128EEESG_NSA_ILi64EEEEEENS_6half_tENS5_IJlSC_lEEESJ_NS5_IJSC_llEEENS4_8TiledMMAINS4_8MMA_AtomIJNS4_4SM904GMMA26MMA_64x128x16_F32F16F16_SSILNSP_5MajorE0ELSR_1ELNSP_7ScaleInE1ELSS_1EEEEEENS4_6LayoutINS5_IJSB_SC_SC_EEENS5_IJSC_NSA_ILi0EEESX_EEEEENS5_IJNS4_10UnderscoreES10_S10_EEEEENS4_23SM90_TMA_LOAD_MULTICASTENS4_14ComposedLayoutINS4_7SwizzleILi3ELi4ELi3EEENS4_18smem_ptr_flag_bitsILi16EEENSV_INS5_IJNSA_ILi8EEESH_EEENS5_IJSH_SC_EEEEEEEvNS4_8identityES13_NS14_IS16_S18_NSV_INS5_IJSH_S19_EEENS5_IJSC_SH_EEEEEEEvS1E_EENS_8epilogue10collective6detail29Sm90TmaWarpSpecializedAdapterINS1L_15DefaultEpilogueISJ_SK_SK_NS1K_6thread17LinearCombinationISJ_Li1EffLNS1P_9ScaleType4KindE0ELNS_15FloatRoundStyleE2ESJ_EENS1_15EpilogueDefaultEEEEEvvEEEEvNT_6ParamsE)
        .other          _ZN7cutlass13device_kernelINS_4gemm6kernel13GemmUniversalIN4cute5tupleIJiiiiEEENS1_10collective13CollectiveMmaINS1_34MainloopSm90TmaGmmaWarpSpecializedILi4ENS5_IJNS4_1CILi2EEESB_NSA_ILi1EEEEEENS1_35KernelTmaWarpSpecializedCooperativeEEENS5_IJNSA_ILi128EEESG_NSA_ILi64EEEEEENS_6half_tENS5_IJlSC_lEEESJ_NS5_IJSC_llEEENS4_8TiledMMAINS4_8MMA_AtomIJNS4_4SM904GMMA26MMA_64x128x16_F32F16F16_SSILNSP_5MajorE0ELSR_1ELNSP_7ScaleInE1ELSS_1EEEEEENS4_6LayoutINS5_IJSB_SC_SC_EEENS5_IJSC_NSA_ILi0EEESX_EEEEENS5_IJNS4_10UnderscoreES10_S10_EEEEENS4_23SM90_TMA_LOAD_MULTICASTENS4_14ComposedLayoutINS4_7SwizzleILi3ELi4ELi3EEENS4_18smem_ptr_flag_bitsILi16EEENSV_INS5_IJNSA_ILi8EEESH_EEENS5_IJSH_SC_EEEEEEEvNS4_8identityES13_NS14_IS16_S18_NSV_INS5_IJSH_S19_EEENS5_IJSC_SH_EEEEEEEvS1E_EENS_8epilogue10collective6detail29Sm90TmaWarpSpecializedAdapterINS1L_15DefaultEpilogueISJ_SK_SK_NS1K_6thread17LinearCombinationISJ_Li1EffLNS1P_9ScaleType4KindE0ELNS_15FloatRoundStyleE2ESJ_EENS1_15EpilogueDefaultEEEEEvvEEEEvNT_6ParamsE,@"STO_CUDA_ENTRY STV_DEFAULT"
_ZN7cutlass13device_kernelINS_4gemm6kernel13GemmUniversalIN4cute5tupleIJiiiiEEENS1_10collective13CollectiveMmaINS1_34MainloopSm90TmaGmmaWarpSpecializedILi4ENS5_IJNS4_1CILi2EEESB_NSA_ILi1EEEEEENS1_35KernelTmaWarpSpecializedCooperativeEEENS5_IJNSA_ILi128EEESG_NSA_ILi64EEEEEENS_6half_tENS5_IJlSC_lEEESJ_NS5_IJSC_llEEENS4_8TiledMMAINS4_8MMA_AtomIJNS4_4SM904GMMA26MMA_64x128x16_F32F16F16_SSILNSP_5MajorE0ELSR_1ELNSP_7ScaleInE1ELSS_1EEEEEENS4_6LayoutINS5_IJSB_SC_SC_EEENS5_IJSC_NSA_ILi0EEESX_EEEEENS5_IJNS4_10UnderscoreES10_S10_EEEEENS4_23SM90_TMA_LOAD_MULTICASTENS4_14ComposedLayoutINS4_7SwizzleILi3ELi4ELi3EEENS4_18smem_ptr_flag_bitsILi16EEENSV_INS5_IJNSA_ILi8EEESH_EEENS5_IJSH_SC_EEEEEEEvNS4_8identityES13_NS14_IS16_S18_NSV_INS5_IJSH_S19_EEENS5_IJSC_SH_EEEEEEEvS1E_EENS_8epilogue10collective6detail29Sm90TmaWarpSpecializedAdapterINS1L_15DefaultEpilogueISJ_SK_SK_NS1K_6thread17LinearCombinationISJ_Li1EffLNS1P_9ScaleType4KindE0ELNS_15FloatRoundStyleE2ESJ_EENS1_15EpilogueDefaultEEEEEvvEEEEvNT_6ParamsE:
[----:B------:R-:W0:Y:S01]  /*0000*/  LDC R1, c[0x0][0x28] ;  /* 0x00000a00ff017b82 */ /* 0x000e220000000800 */
[----:B------:R-:W1:Y:S01]  /*0010*/  S2R R95, SR_TID.X ;  /* 0x00000000005f7919 */ /* 0x000e620000002100 */
[----:B------:R-:W-:Y:S01]  /*0020*/  ELECT P0, URZ, PT ;  /* 0x00000000003f782f */ /* 0x000fe20003800000 */
[----:B------:R-:W-:Y:S01]  /*0030*/  BSSY B0, `(.L_x_0) ;  /* 0x000000f000007945 */ /* 0x000fe20003800000 */
[--C-:B-1----:R-:W-:Y:S02]  /*0040*/  SHF.R.U32.HI R0, RZ, 0x5, R95.reuse ;  /* 0x00000005ff007819 */ /* 0x102fe4000001165f */
[----:B------:R-:W-:-:S03]  /*0050*/  SHF.R.U32.HI R6, RZ, 0x7, R95 ;  /* 0x00000007ff067819 */ /* 0x000fc6000001165f */
[----:B------:R-:W1:Y:S04]  /*0060*/  SHFL.IDX PT, R2, R0, RZ, 0x1f ;  /* 0x00001fff00027589 */ /* 0x000e6800000e0000 */
[----:B------:R2:W3:Y:S01]  /*0070*/  SHFL.IDX PT, R5, R6, RZ, 0x1f ;  /* 0x00001fff06057589 */ /* 0x0004e200000e0000 */
[----:B-1----:R-:W-:-:S13]  /*0080*/  ISETP.NE.OR P0, PT, R2, RZ, !P0 ;  /* 0x000000ff0200720c */ /* 0x002fda0004705670 */
[----:B0-23--:R-:W-:Y:S05]  /*0090*/  @P0 BRA `(.L_x_1) ;  /* 0x0000000000200947 */ /* 0x00dfea0003800000 */
[----:B------:R-:W-:Y:S02]  /*00a0*/  ULDC.64 UR4, c[0x0][0x198] ;  /* 0x0000660000047ab9 */ /* 0x000fe40000000a00 */
[----:B------:R-:W-:Y:S02]  /*00b0*/  UIADD3 UR6, UP0, UR4, 0xf0, URZ ;  /* 0x000000f004067890 */ /* 0x000fe4000ff1e03f */
[----:B------:R-:W-:Y:S02]  /*00c0*/  UIADD3 UR4, UP1, UR4, 0x1f0, URZ ;  /* 0x000001f004047890 */ /* 0x000fe4000ff3e03f */
[----:B------:R-:W-:Y:S02]  /*00d0*/  UIADD3.X UR7, URZ, UR5, URZ, UP0, !UPT ;  /* 0x000000053f077290 */ /* 0x000fe400087fe43f */
[----:B------:R-:W-:-:S07]  /*00e0*/  UIADD3.X UR5, URZ, UR5, URZ, UP1, !UPT ;  /* 0x000000053f057290 */ /* 0x000fce0008ffe43f */
[----:B------:R0:W-:Y:S02]  /*00f0*/  UTMACCTL.PF [UR6] ;  /* 0x00000000060079b9 */ /* 0x0001e40008040000 */
[----:B------:R0:W-:Y:S02]  /*0100*/  UTMACCTL.PF [UR4] ;  /* 0x00000000040079b9 */ /* 0x0001e40008040000 */
[----:B0-----:R-:W-:Y:S01]  /*0110*/  NOP ;  /* 0x0000000000007918 */ /* 0x001fe20000000000 */
.L_x_1:
[----:B------:R-:W-:Y:S05]  /*0120*/  BSYNC B0 ;  /* 0x0000000000007941 */ /* 0x000fea0003800000 */
.L_x_0:
[----:B------:R-:W0:Y:S02]  /*0130*/  SHFL.IDX PT, R3, R0, RZ, 0x1f ;  /* 0x00001fff00037589 */ /* 0x000e2400000e0000 */
[----:B0-----:R-:W-:-:S13]  /*0140*/  ISETP.NE.AND P0, PT, R3, RZ, PT ;  /* 0x000000ff0300720c */ /* 0x001fda0003f05270 */
[----:B------:R-:W-:Y:S05]  /*0150*/  @P0 BRA `(.L_x_2) ;  /* 0x0000000000580947 */ /* 0x000fea0003800000 */
[----:B------:R-:W0:Y:S01]  /*0160*/  S2UR UR8, SR_CgaCtaId ;  /* 0x00000000000879c3 */ /* 0x000e220000008800 */
[----:B------:R-:W-:Y:S01]  /*0170*/  UMOV UR4, 0x400 ;  /* 0x0000040000047882 */ /* 0x000fe20000000000 */
[----:B------:R-:W-:Y:S01]  /*0180*/  UMOV UR5, 0x1 ;  /* 0x0000000100057882 */ /* 0x000fe20000000000 */
[----:B------:R-:W-:Y:S01]  /*0190*/  UMOV UR6, 0x6 ;  /* 0x0000000600067882 */ /* 0x000fe20000000000 */
[----:B------:R-:W-:Y:S01]  /*01a0*/  ELECT P0, URZ, PT ;  /* 0x00000000003f782f */ /* 0x000fe20003800000 */
[----:B------:R-:W-:-:S04]  /*01b0*/  UIADD3 UR6, -UR6, 0x100000, URZ ;  /* 0x0010000006067890 */ /* 0x000fc8000fffe13f */
[----:B------:R-:W-:Y:S02]  /*01c0*/  USHF.L.U32 UR7, UR6, 0xb, URZ ;  /* 0x0000000b06077899 */ /* 0x000fe4000800063f */
[----:B------:R-:W-:Y:S02]  /*01d0*/  USHF.L.U32 UR6, UR6, 0x1, URZ ;  /* 0x0000000106067899 */ /* 0x000fe4000800063f */
[----:B0-----:R-:W-:Y:S02]  /*01e0*/  ULEA UR8, UR8, UR4, 0x18 ;  /* 0x0000000408087291 */ /* 0x001fe4000f8ec03f */
[----:B------:R-:W-:-:S04]  /*01f0*/  UIADD3 UR4, -UR5, 0x100000, URZ ;  /* 0x0010000005047890 */ /* 0x000fc8000fffe13f */
[----:B------:R-:W-:Y:S02]  /*0200*/  USHF.L.U32 UR5, UR4, 0xb, URZ ;  /* 0x0000000b04057899 */ /* 0x000fe4000800063f */
[----:B------:R-:W-:Y:S01]  /*0210*/  USHF.L.U32 UR4, UR4, 0x1, URZ ;  /* 0x0000000104047899 */ /* 0x000fe2000800063f */
[----:B------:R-:W0:Y:S11]  /*0220*/  FENCE.VIEW.ASYNC.S ;  /* 0x00000000000073c6 */ /* 0x000e360000000000 */
[----:B0-----:R0:W1:Y:S01]  /*0230*/  SYNCS.EXCH.64 URZ, [UR8], UR4 ;  /* 0x00000004083f75b2 */ /* 0x0010620008000100 */
[----:B------:R0:W2:Y:S01]  /*0240*/  SYNCS.EXCH.64 URZ, [UR8+0x20], UR6 ;  /* 0x00002006083f75b2 */ /* 0x0000a20008000100 */
[----:B------:R0:W3:Y:S01]  /*0250*/  SYNCS.EXCH.64 URZ, [UR8+0x8], UR4 ;  /* 0x00000804083f75b2 */ /* 0x0000e20008000100 */
[----:B------:R0:W4:Y:S01]  /*0260*/  SYNCS.EXCH.64 URZ, [UR8+0x28], UR6 ;  /* 0x00002806083f75b2 */ /* 0x0001220008000100 */
[----:B------:R0:W0:Y:S01]  /*0270*/  SYNCS.EXCH.64 URZ, [UR8+0x10], UR4 ;  /* 0x00001004083f75b2 */ /* 0x0000220008000100 */
[----:B------:R0:W0:Y:S01]  /*0280*/  SYNCS.EXCH.64 URZ, [UR8+0x30], UR6 ;  /* 0x00003006083f75b2 */ /* 0x0000220008000100 */
[----:B------:R0:W0:Y:S01]  /*0290*/  SYNCS.EXCH.64 URZ, [UR8+0x18], UR4 ;  /* 0x00001804083f75b2 */ /* 0x0000220008000100 */
[----:B------:R0:W0:Y:S01]  /*02a0*/  SYNCS.EXCH.64 URZ, [UR8+0x38], UR6 ;  /* 0x00003806083f75b2 */ /* 0x0000220008000100 */
[----:B------:R-:W-:Y:S01]  /*02b0*/  NOP ;  /* 0x0000000000007918 */ /* 0x000fe20000000000 */
.L_x_2:
[----:B------:R-:W-:Y:S01]  /*02c0*/  SHF.R.S32.HI R4, RZ, 0x1f, R95 ;  /* 0x0000001fff047819 */ /* 0x000fe2000001145f */
[----:B------:R-:W5:Y:S01]  /*02d0*/  SHFL.IDX PT, R0, R0, RZ, 0x1f ;  /* 0x00001fff00007589 */ /* 0x000f6200000e0000 */
[----:B0-----:R-:W0:Y:S01]  /*02e0*/  S2UR UR8, SR_CTAID.X ;  /* 0x00000000000879c3 */ /* 0x001e220000002500 */
[----:B------:R-:W-:Y:S02]  /*02f0*/  ELECT P0, URZ, PT ;  /* 0x00000000003f782f */ /* 0x000fe40003800000 */
[----:B------:R-:W-:Y:S01]  /*0300*/  LEA.HI R4, R4, R95, RZ, 0x7 ;  /* 0x0000005f04047211 */ /* 0x000fe200078f38ff */
[----:B------:R-:W-:Y:S01]  /*0310*/  ULDC UR4, c[0x0][0x150] ;  /* 0x0000540000047ab9 */ /* 0x000fe20000000800 */
[----:B------:R-:W-:Y:S01]  /*0320*/  SHF.R.S32.HI R10, RZ, 0x1f, R3 ;  /* 0x0000001fff0a7819 */ /* 0x000fe20000011403 */
[----:B------:R-:W-:Y:S01]  /*0330*/  NOP ;  /* 0x0000000000007918 */ /* 0x000fe20000000000 */
[----:B------:R-:W-:Y:S01]  /*0340*/  LOP3.LUT R4, R4, 0xffffff80, RZ, 0xc0, !PT ;  /* 0xffffff8004047812 */ /* 0x000fe200078ec0ff */
[----:B------:R-:W-:Y:S01]  /*0350*/  NOP ;  /* 0x0000000000007918 */ /* 0x000fe20000000000 */
[----:B------:R-:W-:Y:S01]  /*0360*/  LEA.HI R10, R10, R3, RZ, 0x2 ;  /* 0x000000030a0a7211 */ /* 0x000fe200078f10ff */
[----:B------:R-:W1:Y:S01]  /*0370*/  LDC R12, c[0x0][0x144] ;  /* 0x00005100ff0c7b82 */ /* 0x000e620000000800 */
[----:B------:R-:W-:Y:S01]  /*0380*/  IMAD.MOV.U32 R22, RZ, RZ, 0x1 ;  /* 0x00000001ff167424 */ /* 0x000fe200078e00ff */
[----:B------:R-:W-:Y:S01]  /*0390*/  ISETP.NE.AND P3, PT, R5, RZ, PT ;  /* 0x000000ff0500720c */ /* 0x000fe20003f65270 */
[----:B------:R-:W-:Y:S01]  /*03a0*/  IMAD.IADD R8, R95, 0x1, -R4 ;  /* 0x000000015f087824 */ /* 0x000fe200078e0a04 */
[----:B------:R-:W-:Y:S01]  /*03b0*/  LOP3.LUT R10, R10, 0x3ffffffc, RZ, 0xc0, !PT ;  /* 0x3ffffffc0a0a7812 */ /* 0x000fe200078ec0ff */
[----:B------:R-:W2:Y:S03]  /*03c0*/  S2R R4, SR_CTAID.Y ;  /* 0x0000000000047919 */ /* 0x000ea60000002600 */
[----:B------:R-:W-:Y:S01]  /*03d0*/  SHF.R.S32.HI R7, RZ, 0x1f, R8 ;  /* 0x0000001fff077819 */ /* 0x000fe20000011408 */
[----:B------:R-:W-:Y:S01]  /*03e0*/  IMAD.IADD R10, R3, 0x1, -R10 ;  /* 0x00000001030a7824 */ /* 0x000fe200078e0a0a */
[----:B------:R-:W3:Y:S02]  /*03f0*/  LDC R14, c[0x0][0x140] ;  /* 0x00005000ff0e7b82 */ /* 0x000ee40000000800 */
[----:B------:R-:W-:-:S02]  /*0400*/  LEA.HI R7, R7, R8, RZ, 0x3 ;  /* 0x0000000807077211 */ /* 0x000fc400078f18ff */
[----:B-----5:R-:W-:Y:S02]  /*0410*/  ISETP.NE.OR P0, PT, R0, RZ, !P0 ;  /* 0x000000ff0000720c */ /* 0x020fe40004705670 */
[--C-:B------:R-:W-:Y:S02]  /*0420*/  SHF.R.S32.HI R0, RZ, 0x3, R7.reuse ;  /* 0x00000003ff007819 */ /* 0x100fe40000011407 */
[----:B------:R-:W-:Y:S02]  /*0430*/  SHF.R.S32.HI R7, RZ, 0x1f, R7 ;  /* 0x0000001fff077819 */ /* 0x000fe40000011407 */
[----:B0-----:R-:W-:Y:S02]  /*0440*/  I2FP.F32.U32 R9, UR8 ;  /* 0x0000000800097c45 */ /* 0x001fe40008201000 */
[----:B------:R-:W-:-:S03]  /*0450*/  LEA.HI R7, R7, R0, RZ, 0x2 ;  /* 0x0000000007077211 */ /* 0x000fc600078f10ff */
[----:B------:R-:W-:Y:S01]  /*0460*/  FMUL R9, R9, UR4 ;  /* 0x0000000409097c20 */ /* 0x000fe20008400000 */
[----:B------:R-:W-:Y:S01]  /*0470*/  LOP3.LUT R7, R7, 0xfffffffc, RZ, 0xc0, !PT ;  /* 0xfffffffc07077812 */ /* 0x000fe200078ec0ff */
[----:B------:R-:W-:Y:S01]  /*0480*/  VOTEU.ALL UP0, P0 ;  /* 0x00000000003f7886 */ /* 0x000fe20000000000 */
[----:B------:R-:W-:Y:S01]  /*0490*/  ULDC UR4, c[0x0][0x154] ;  /* 0x0000550000047ab9 */ /* 0x000fe20000000800 */
[----:B------:R-:W-:Y:S02]  /*04a0*/  VOTEU.ALL UP1, P0 ;  /* 0x00000000003f7886 */ /* 0x000fe40000020000 */
[----:B------:R-:W0:Y:S01]  /*04b0*/  F2I.U32.TRUNC.NTZ R9, R9 ;  /* 0x0000000900097305 */ /* 0x000e22000020f000 */
[----:B------:R-:W-:Y:S01]  /*04c0*/  IMAD.IADD R7, R0, 0x1, -R7 ;  /* 0x0000000100077824 */ /* 0x000fe200078e0a07 */
[----:B------:R-:W5:Y:S01]  /*04d0*/  @!UP0 S2UR UR7, SR_CgaCtaId ;  /* 0x00000000000789c3 */ /* 0x000f620000008800 */
[----:B------:R-:W-:Y:S01]  /*04e0*/  @!UP0 UMOV UR6, 0x400 ;  /* 0x0000040000068882 */ /* 0x000fe20000000000 */
[----:B---3--:R-:W-:Y:S01]  /*04f0*/  ISETP.EQ.U32.AND P2, PT, R14, 0x1, PT ;  /* 0x000000010e00780c */ /* 0x008fe20003f42070 */
[----:B------:R-:W-:Y:S01]  /*0500*/  IMAD R10, R10, 0x4, R7 ;  /* 0x000000040a0a7824 */ /* 0x000fe200078e0207 */
[----:B--2---:R-:W-:-:S03]  /*0510*/  I2FP.F32.U32 R3, R4 ;  /* 0x0000000400037245 */ /* 0x004fc60000201000 */
[C---:B------:R-:W-:Y:S01]  /*0520*/  IMAD.SHL.U32 R19, R10.reuse, 0x4, RZ ;  /* 0x000000040a137824 */ /* 0x040fe200078e00ff */
[----:B------:R-:W-:Y:S01]  /*0530*/  LEA.HI R0, R10, R10, RZ, 0x1 ;  /* 0x0000000a0a007211 */ /* 0x000fe200078f08ff */
[----:B------:R-:W-:Y:S01]  /*0540*/  FMUL R13, R3, UR4 ;  /* 0x00000004030d7c20 */ /* 0x000fe20008400000 */
[----:B------:R-:W2:Y:S01]  /*0550*/  LDC R7, c[0x0][0x148] ;  /* 0x00005200ff077b82 */ /* 0x000ea20000000800 */
[----:B------:R-:W-:Y:S01]  /*0560*/  UMOV UR4, 0x20 ;  /* 0x0000002000047882 */ /* 0x000fe20000000000 */
[----:B------:R-:W-:Y:S01]  /*0570*/  LOP3.LUT R11, R0, 0xfffffffe, RZ, 0xc0, !PT ;  /* 0xfffffffe000b7812 */ /* 0x000fe200078ec0ff */
[----:B0-----:R-:W-:Y:S01]  /*0580*/  IMAD.MOV R15, RZ, RZ, -R9 ;  /* 0x000000ffff0f7224 */ /* 0x001fe200078e0a09 */
[----:B------:R-:W-:Y:S01]  /*0590*/  SHF.R.S32.HI R9, RZ, 0x1f, R2 ;  /* 0x0000001fff097819 */ /* 0x000fe20000011402 */
[----:B------:R-:W0:Y:S01]  /*05a0*/  F2I.U32.TRUNC.NTZ R13, R13 ;  /* 0x0000000d000d7305 */ /* 0x000e22000020f000 */
[----:B------:R-:W-:Y:S01]  /*05b0*/  LOP3.LUT R19, R10, 0xc, R19, 0x78, !PT ;  /* 0x0000000c0a137812 */ /* 0x000fe200078e7813 */
[----:B-1----:R-:W-:Y:S01]  /*05c0*/  IMAD R3, R12, R15, UR8 ;  /* 0x000000080c037e24 */ /* 0x002fe2000f8e020f */
[----:B------:R-:W-:Y:S01]  /*05d0*/  LEA.HI R9, R9, R2, RZ, 0x2 ;  /* 0x0000000209097211 */ /* 0x000fe200078f10ff */
[----:B------:R-:W-:Y:S01]  /*05e0*/  IMAD.IADD R0, R10, 0x1, -R11 ;  /* 0x000000010a007824 */ /* 0x000fe200078e0a0b */
[----:B------:R-:W-:-:S04]  /*05f0*/  @!UP0 UIADD3 UR4, -UR4, 0x100000, URZ ;  /* 0x0010000004048890 */ /* 0x000fc8000fffe13f */
[----:B------:R-:W-:Y:S02]  /*0600*/  @!UP0 USHF.L.U32 UR5, UR4, 0xb, URZ ;  /* 0x0000000b04058899 */ /* 0x000fe4000800063f */
[----:B------:R-:W-:Y:S01]  /*0610*/  @!UP0 USHF.L.U32 UR4, UR4, 0x1, URZ ;  /* 0x0000000104048899 */ /* 0x000fe2000800063f */
[----:B------:R-:W-:Y:S01]  /*0620*/  VIADD R10, R5, 0xffffffff ;  /* 0xffffffff050a7836 */ /* 0x000fe20000000000 */
[----:B------:R-:W-:Y:S02]  /*0630*/  LOP3.LUT R9, R9, 0xfffffffc, RZ, 0xc0, !PT ;  /* 0xfffffffc09097812 */ /* 0x000fe400078ec0ff */
[----:B------:R-:W-:Y:S01]  /*0640*/  ISETP.NE.AND P4, PT, R0, R3, PT ;  /* 0x000000030000720c */ /* 0x000fe20003f85270 */
[----:B-----5:R-:W-:Y:S01]  /*0650*/  @!UP0 ULEA UR6, UR7, UR6, 0x18 ;  /* 0x0000000607068291 */ /* 0x020fe2000f8ec03f */
[----:B------:R-:W-:Y:S01]  /*0660*/  ISETP.GE.U32.AND P6, PT, R10, 0x2, PT ;  /* 0x000000020a00780c */ /* 0x000fe20003fc6070 */
[----:B------:R-:W-:Y:S01]  /*0670*/  IMAD.IADD R0, R2, 0x1, -R9 ;  /* 0x0000000102007824 */ /* 0x000fe200078e0a09 */
[----:B------:R-:W-:Y:S01]  /*0680*/  VOTEU.ALL UP0, P0 ;  /* 0x00000000003f7886 */ /* 0x000fe20000000000 */
[----:B------:R-:W-:Y:S01]  /*0690*/  LOP3.LUT P0, RZ, R8, 0x7, RZ, 0xc0, !PT ;  /* 0x0000000708ff7812 */ /* 0x000fe2000780c0ff */
[----:B0-----:R-:W-:Y:S01]  /*06a0*/  IMAD.MOV R20, RZ, RZ, -R13 ;  /* 0x000000ffff147224 */ /* 0x001fe200078e0a0d */
[----:B------:R-:W-:-:S02]  /*06b0*/  LOP3.LUT R11, R95, 0x7f, RZ, 0xc0, !PT ;  /* 0x0000007f5f0b7812 */ /* 0x000fc400078ec0ff */
[C---:B------:R-:W-:Y:S01]  /*06c0*/  ISETP.NE.AND P1, PT, R0.reuse, 0x3, PT ;  /* 0x000000030000780c */ /* 0x040fe20003f25270 */
[----:B--2---:R-:W-:Y:S01]  /*06d0*/  IMAD R9, R7, R20, R4 ;  /* 0x0000001407097224 */ /* 0x004fe200078e0204 */
[C---:B------:R-:W-:Y:S02]  /*06e0*/  ISETP.LT.U32.AND P0, PT, R19.reuse, 0x4, !P0 ;  /* 0x000000041300780c */ /* 0x040fe40004701070 */
[----:B------:R-:W-:Y:S01]  /*06f0*/  @P4 LEA.HI R2, R19, R19, RZ, 0x1 ;  /* 0x0000001313024211 */ /* 0x000fe200078f08ff */
[----:B------:R-:W0:Y:S02]  /*0700*/  FENCE.VIEW.ASYNC.S ;  /* 0x00000000000073c6 */ /* 0x000e240000000000 */
[----:B0-----:R0:W1:Y:S01]  /*0710*/  @!UP0 SYNCS.EXCH.64 URZ, [UR6+0x50], UR4 ;  /* 0x00005004063f85b2 */ /* 0x0010620008000100 */
[----:B------:R-:W-:Y:S02]  /*0720*/  ISETP.EQ.OR P1, PT, R0, RZ, !P1 ;  /* 0x000000ff0000720c */ /* 0x000fe40004f22670 */
[----:B------:R-:W-:-:S02]  /*0730*/  @P4 SHF.R.S32.HI R2, RZ, 0x1, R2 ;  /* 0x00000001ff024819 */ /* 0x000fc40000011402 */
[----:B------:R-:W-:Y:S02]  /*0740*/  ISETP.EQ.AND P1, PT, R5, RZ, P1 ;  /* 0x000000ff0500720c */ /* 0x000fe40000f22270 */
[----:B------:R-:W-:Y:S02]  /*0750*/  @P4 ISETP.NE.AND P5, PT, R2, R9, PT ;  /* 0x000000090200420c */ /* 0x000fe40003fa5270 */
[----:B------:R-:W-:Y:S02]  /*0760*/  SEL R9, RZ, 0x1, !P0 ;  /* 0x00000001ff097807 */ /* 0x000fe40004000000 */
[----:B------:R-:W-:Y:S02]  /*0770*/  @P4 SEL R22, RZ, 0x1, P5 ;  /* 0x00000001ff164807 */ /* 0x000fe40002800000 */
[----:B------:R-:W-:Y:S02]  /*0780*/  SEL R18, RZ, 0x1, !P1 ;  /* 0x00000001ff127807 */ /* 0x000fe40004800000 */
[----:B------:R-:W-:Y:S01]  /*0790*/  LOP3.LUT R22, R22, R9, RZ, 0xc0, !PT ;  /* 0x0000000916167212 */ /* 0x000fe200078ec0ff */
[----:B------:R0:W2:Y:S01]  /*07a0*/  @!UP1 SYNCS.EXCH.64 URZ, [UR6+0x58], UR4 ;  /* 0x00005804063f95b2 */ /* 0x0000a20008000100 */
[----:B------:R-:W-:Y:S01]  /*07b0*/  SEL R18, R18, 0x2, P6 ;  /* 0x0000000212127807 */ /* 0x000fe20003000000 */
[----:B------:R-:W-:Y:S01]  /*07c0*/  NOP ;  /* 0x0000000000007918 */ /* 0x000fe20000000000 */
[----:B------:R-:W-:Y:S05]  /*07d0*/  @!P2 BRA `(.L_x_3) ;  /* 0x000000000008a947 */ /* 0x000fea0003800000 */
[----:B-12-4-:R-:W-:Y:S01]  /*07e0*/  UCGABAR_ARV ;  /* 0x00000000000079c7 */ /* 0x016fe20008000000 */
[----:B------:R-:W-:Y:S05]  /*07f0*/  BRA `(.L_x_4) ;  /* 0x0000000000047947 */ /* 0x000fea0003800000 */
.L_x_3:
[----:B-12-4-:R-:W-:Y:S01]  /*0800*/  NOP ;  /* 0x0000000000007918 */ /* 0x016fe20000000000 */
.L_x_4:
[----:B------:R-:W1:Y:S01]  /*0810*/  LDC R2, c[0x0][0x65c] ;  /* 0x00019700ff027b82 */ /* 0x000e620000000800 */
[----:B------:R-:W-:Y:S02]  /*0820*/  IMAD.U32 R8, RZ, RZ, UR8 ;  /* 0x00000008ff087e24 */ /* 0x000fe4000f8e00ff */
[----:B------:R-:W-:Y:S01]  /*0830*/  IMAD.MOV.U32 R9, RZ, RZ, RZ ;  /* 0x000000ffff097224 */ /* 0x000fe200078e00ff */
[----:B-1----:R-:W-:-:S04]  /*0840*/  ISETP.NE.AND P1, PT, R2, 0x1, PT ;  /* 0x000000010200780c */ /* 0x002fc80003f25270 */
[----:B------:R-:W-:-:S09]  /*0850*/  P2R R5, PR, RZ, 0x2 ;  /* 0x00000002ff057803 */ /* 0x000fd20000000000 */
[----:B------:R-:W1:Y:S01]  /*0860*/  @P1 LDC R17, c[0x0][0x10] ;  /* 0x00000400ff111b82 */ /* 0x000e620000000800 */
[----:B------:R-:W-:Y:S02]  /*0870*/  @P1 IMAD.MOV.U32 R5, RZ, RZ, RZ ;  /* 0x000000ffff051224 */ /* 0x000fe400078e00ff */
[----:B------:R-:W-:-:S05]  /*0880*/  @P1 IMAD.MOV.U32 R15, RZ, RZ, RZ ;  /* 0x000000ffff0f1224 */ /* 0x000fca00078e00ff */
[----:B------:R-:W2:Y:S01]  /*0890*/  @!P1 LDC R13, c[0x0][0xc] ;  /* 0x00000300ff0d9b82 */ /* 0x000ea20000000800 */
[----:B0-----:R-:W-:Y:S01]  /*08a0*/  ULDC UR4, c[0x0][0xc] ;  /* 0x0000030000047ab9 */ /* 0x001fe20000000800 */
[----:B------:R-:W-:Y:S01]  /*08b0*/  ULDC UR5, c[0x0][0x10] ;  /* 0x0000040000057ab9 */ /* 0x000fe20000000800 */
[----:B------:R-:W-:Y:S01]  /*08c0*/  ULDC UR6, c[0x0][0x14] ;  /* 0x0000050000067ab9 */ /* 0x000fe20000000800 */
[----:B------:R-:W-:-:S04]  /*08d0*/  UIMAD.WIDE.U32 UR4, UR4, UR5, URZ ;  /* 0x00000005040472a5 */ /* 0x000fc8000f8e003f */
[----:B------:R-:W-:Y:S02]  /*08e0*/  UIMAD.WIDE.U32 UR36, UR4, UR6, URZ ;  /* 0x00000006042472a5 */ /* 0x000fe4000f8e003f */
[----:B------:R-:W-:-:S04]  /*08f0*/  UIMAD UR42, UR5, UR6, URZ ;  /* 0x00000006052a72a4 */ /* 0x000fc8000f8e023f */
[----:B------:R-:W-:Y:S01]  /*0900*/  UIADD3 UR42, UR37, UR42, URZ ;  /* 0x0000002a252a7290 */ /* 0x000fe2000fffe03f */
[----:B-1----:R-:W-:-:S04]  /*0910*/  @P1 IMAD.WIDE.U32 R16, R17, UR8, R4 ;  /* 0x0000000811101c25 */ /* 0x002fc8000f8e0004 */
[----:B------:R-:W-:Y:S02]  /*0920*/  @P1 IMAD.IADD R17, R17, 0x1, R15 ;  /* 0x0000000111111824 */ /* 0x000fe400078e020f */
[----:B--2---:R-:W-:-:S04]  /*0930*/  @!P1 IMAD.WIDE.U32 R8, R4, R13, R8 ;  /* 0x0000000d04089225 */ /* 0x004fc800078e0008 */
[----:B------:R-:W-:Y:S02]  /*0940*/  @!P1 IMAD.MOV.U32 R16, RZ, RZ, R8 ;  /* 0x000000ffff109224 */ /* 0x000fe400078e0008 */
[----:B------:R-:W-:Y:S01]  /*0950*/  @!P1 IMAD.MOV.U32 R17, RZ, RZ, R9 ;  /* 0x000000ffff119224 */ /* 0x000fe200078e0009 */
[----:B------:R-:W-:Y:S06]  /*0960*/  @!P2 BRA `(.L_x_5) ;  /* 0x00000000000ca947 */ /* 0x000fec0003800000 */
[----:B------:R-:W-:Y:S01]  /*0970*/  UCGABAR_WAIT ;  /* 0x0000000000007dc7 */ /* 0x000fe20008000000 */
[----:B------:R-:W-:Y:S01]  /*0980*/  CCTL.IVALL ;  /* 0x00000000ff00798f */ /* 0x000fe20002000000 */
[----:B------:R-:W-:Y:S05]  /*0990*/  BRA `(.L_x_6) ;  /* 0x0000000000047947 */ /* 0x000fea0003800000 */
.L_x_5:
[----:B------:R-:W-:Y:S06]  /*09a0*/  BAR.SYNC.DEFER_BLOCKING 0x0 ;  /* 0x0000000000007b1d */ /* 0x000fec0000010000 */
.L_x_6:
[----:B------:R-:W-:Y:S05]  /*09b0*/  @!P3 BRA `(.L_x_7) ;  /* 0x0000005c0098b947 */ /* 0x000fea0003800000 */
[----:B------:R-:W-:-:S13]  /*09c0*/  ISETP.GT.U32.AND P0, PT, R10, 0x1, PT ;  /* 0x000000010a00780c */ /* 0x000fda0003f04070 */
[----:B------:R-:W-:Y:S05]  /*09d0*/  @P0 EXIT ;  /* 0x000000000000094d */ /* 0x000fea0003800000 */
[----:B------:R-:W-:Y:S01]  /*09e0*/  ULDC.64 UR4, c[0x0][0x650] ;  /* 0x0001940000047ab9 */ /* 0x000fe20000000a00 */
[----:B------:R-:W-:Y:S01]  /*09f0*/  PRMT R0, RZ, 0x7610, R0 ;  /* 0x00007610ff007816 */ /* 0x000fe20000000000 */
[----:B------:R-:W-:Y:S01]  /*0a00*/  IMAD.MOV.U32 R103, RZ, RZ, -0x1 ;  /* 0xffffffffff677424 */ /* 0x000fe200078e00ff */
[----:B------:R-:W-:Y:S01]  /*0a10*/  ISETP.GE.U32.AND P0, PT, R16, UR4, PT ;  /* 0x0000000410007c0c */ /* 0x000fe2000bf06070 */
[----:B------:R-:W-:Y:S02]  /*0a20*/  IMAD.MOV.U32 R100, RZ, RZ, -0x1 ;  /* 0xffffffffff647424 */ /* 0x000fe400078e00ff */
[----:B------:R-:W-:Y:S01]  /*0a30*/  IMAD.MOV.U32 R101, RZ, RZ, -0x1 ;  /* 0xffffffffff657424 */ /* 0x000fe200078e00ff */
[----:B------:R-:W-:-:S13]  /*0a40*/  ISETP.GE.U32.AND.EX P0, PT, R17, UR5, PT, P0 ;  /* 0x0000000511007c0c */ /* 0x000fda000bf06100 */
[----:B------:R-:W-:Y:S05]  /*0a50*/  @P0 BRA `(.L_x_8) ;  /* 0x0000000400280947 */ /* 0x000fea0003800000 */
[----:B------:R-:W0:Y:S01]  /*0a60*/  LDC.64 R24, c[0x0][0x628] ;  /* 0x00018a00ff187b82 */ /* 0x000e220000000a00 */
[----:B------:R-:W-:Y:S02]  /*0a70*/  IMAD.MOV.U32 R8, RZ, RZ, R16 ;  /* 0x000000ffff087224 */ /* 0x000fe400078e0010 */
[----:B------:R-:W-:-:S05]  /*0a80*/  IMAD.MOV.U32 R9, RZ, RZ, R17 ;  /* 0x000000ffff097224 */ /* 0x000fca00078e0011 */
[----:B------:R-:W1:Y:S08]  /*0a90*/  LDC R0, c[0x0][0x630] ;  /* 0x00018c00ff007b82 */ /* 0x000e700000000800 */
[----:B------:R-:W2:Y:S01]  /*0aa0*/  LDC.64 R26, c[0x0][0x620] ;  /* 0x00018800ff1a7b82 */ /* 0x000ea20000000a00 */
[----:B0-----:R-:W-:-:S04]  /*0ab0*/  ISETP.NE.U32.AND P0, PT, R24, RZ, PT ;  /* 0x000000ff1800720c */ /* 0x001fc80003f05070 */
[----:B------:R-:W-:-:S13]  /*0ac0*/  ISETP.NE.AND.EX P0, PT, R25, RZ, PT, P0 ;  /* 0x000000ff1900720c */ /* 0x000fda0003f05300 */
[----:B-12---:R-:W-:Y:S05]  /*0ad0*/  @!P0 BRA `(.L_x_9) ;  /* 0x0000000000288947 */ /* 0x006fea0003800000 */
[----:B------:R-:W0:Y:S02]  /*0ae0*/  LDC R15, c[0x0][0x634] ;  /* 0x00018d00ff0f7b82 */ /* 0x000e240000000800 */
[----:B0-----:R-:W-:-:S05]  /*0af0*/  IADD3 R15, P0, R16, R15, RZ ;  /* 0x0000000f100f7210 */ /* 0x001fca0007f1e0ff */
[----:B------:R-:W-:-:S04]  /*0b00*/  IMAD.X R21, RZ, RZ, R17, P0 ;  /* 0x000000ffff157224 */ /* 0x000fc800000e0611 */
[----:B------:R-:W-:-:S04]  /*0b10*/  IMAD.WIDE.U32 R8, R21, R24, RZ ;  /* 0x0000001815087225 */ /* 0x000fc800078e00ff */
[----:B------:R-:W-:-:S04]  /*0b20*/  IMAD.WIDE.U32 R12, P0, R15, R25, R8 ;  /* 0x000000190f0c7225 */ /* 0x000fc80007800008 */
[----:B------:R-:W-:-:S04]  /*0b30*/  IMAD.WIDE.U32 R8, R15, R24, RZ ;  /* 0x000000180f087225 */ /* 0x000fc800078e00ff */
[----:B------:R-:W-:Y:S01]  /*0b40*/  IMAD.X R15, RZ, RZ, RZ, P0 ;  /* 0x000000ffff0f7224 */ /* 0x000fe200000e06ff */
[----:B------:R-:W-:Y:S01]  /*0b50*/  IADD3 RZ, P0, R9, R12, RZ ;  /* 0x0000000c09ff7210 */ /* 0x000fe20007f1e0ff */
[----:B------:R-:W-:-:S04]  /*0b60*/  IMAD.MOV.U32 R14, RZ, RZ, R13 ;  /* 0x000000ffff0e7224 */ /* 0x000fc800078e000d */
[----:B------:R-:W-:-:S08]  /*0b70*/  IMAD.WIDE.U32.X R8, R21, R25, R14, P0 ;  /* 0x0000001915087225 */ /* 0x000fd000000e040e */
.L_x_9:
[----:B------:R-:W0:Y:S01]  /*0b80*/  LDC.64 R28, c[0x0][0x640] ;  /* 0x00019000ff1c7b82 */ /* 0x000e220000000a00 */
[--C-:B------:R-:W-:Y:S01]  /*0b90*/  SHF.R.U64 R101, R8, R0, R9.reuse ;  /* 0x0000000008657219 */ /* 0x100fe20000001209 */
[----:B------:R-:W-:Y:S01]  /*0ba0*/  IMAD R20, R7, R20, R4 ;  /* 0x0000001407147224 */ /* 0x000fe200078e0204 */
[----:B------:R-:W-:Y:S02]  /*0bb0*/  SHF.R.U32.HI R0, RZ, R0, R9 ;  /* 0x00000000ff007219 */ /* 0x000fe40000011609 */
[----:B------:R-:W-:-:S03]  /*0bc0*/  IADD3 R5, P0, RZ, -R101, RZ ;  /* 0x80000065ff057210 */ /* 0x000fc60007f1e0ff */
[----:B------:R-:W1:Y:S02]  /*0bd0*/  LDC R12, c[0x0][0x618] ;  /* 0x00018600ff0c7b82 */ /* 0x000e640000000800 */
[----:B------:R-:W-:-:S04]  /*0be0*/  IMAD.X R9, RZ, RZ, ~R0, P0 ;  /* 0x000000ffff097224 */ /* 0x000fc800000e0e00 */
[-C--:B------:R-:W-:Y:S02]  /*0bf0*/  IMAD R0, R9, R26.reuse, RZ ;  /* 0x0000001a09007224 */ /* 0x080fe400078e02ff */
[----:B------:R-:W2:Y:S01]  /*0c00*/  LDC R14, c[0x0][0x608] ;  /* 0x00018200ff0e7b82 */ /* 0x000ea20000000800 */
[----:B------:R-:W-:-:S04]  /*0c10*/  IMAD.WIDE.U32 R8, R5, R26, R16 ;  /* 0x0000001a05087225 */ /* 0x000fc800078e0010 */
[----:B------:R-:W-:Y:S02]  /*0c20*/  IMAD R5, R5, R27, R0 ;  /* 0x0000001b05057224 */ /* 0x000fe400078e0200 */
[----:B------:R-:W-:Y:S01]  /*0c30*/  IMAD.MOV.U32 R27, RZ, RZ, 0x1 ;  /* 0x00000001ff1b7424 */ /* 0x000fe200078e00ff */
[----:B------:R-:W3:Y:S01]  /*0c40*/  LDC R24, c[0x0][0x658] ;  /* 0x00019600ff187b82 */ /* 0x000ee20000000800 */
[----:B------:R-:W-:Y:S01]  /*0c50*/  IMAD.IADD R5, R9, 0x1, R5 ;  /* 0x0000000109057824 */ /* 0x000fe200078e0205 */
[----:B0-----:R-:W-:Y:S01]  /*0c60*/  ISETP.NE.U32.AND P0, PT, R28, RZ, PT ;  /* 0x000000ff1c00720c */ /* 0x001fe20003f05070 */
[----:B------:R-:W-:-:S03]  /*0c70*/  IMAD.MOV.U32 R9, RZ, RZ, -0x1 ;  /* 0xffffffffff097424 */ /* 0x000fc600078e00ff */
[----:B------:R-:W-:Y:S02]  /*0c80*/  ISETP.NE.AND.EX P0, PT, R29, RZ, PT, P0 ;  /* 0x000000ff1d00720c */ /* 0x000fe40003f05300 */
[----:B------:R-:W0:Y:S01]  /*0c90*/  LDC R21, c[0x0][0x600] ;  /* 0x00018000ff157b82 */ /* 0x000e220000000800 */
[-CC-:B-1----:R-:W-:Y:S02]  /*0ca0*/  SHF.R.U64 R10, R8, R12.reuse, R5.reuse ;  /* 0x0000000c080a7219 */ /* 0x182fe40000001205 */
[----:B------:R-:W-:-:S05]  /*0cb0*/  SHF.R.U32.HI R5, RZ, R12, R5 ;  /* 0x0000000cff057219 */ /* 0x000fca0000011605 */
[----:B------:R-:W1:Y:S01]  /*0cc0*/  LDC R23, c[0x0][0x648] ;  /* 0x00019200ff177b82 */ /* 0x000e620000000800 */
[-CC-:B--2---:R-:W-:Y:S02]  /*0cd0*/  SHF.R.U64 R30, R10, R14.reuse, R5.reuse ;  /* 0x0000000e0a1e7219 */ /* 0x184fe40000001205 */
[----:B------:R-:W-:-:S05]  /*0ce0*/  SHF.R.U32.HI R5, RZ, R14, R5 ;  /* 0x0000000eff057219 */ /* 0x000fca0000011605 */
[----:B------:R-:W2:Y:S01]  /*0cf0*/  LDC R25, c[0x0][0x638] ;  /* 0x00018e00ff197b82 */ /* 0x000ea20000000800 */
[-CC-:B---3--:R-:W-:Y:S02]  /*0d00*/  SHF.R.U64 R14, R30, R24.reuse, R5.reuse ;  /* 0x000000181e0e7219 */ /* 0x188fe40000001205 */
[-C--:B------:R-:W-:Y:S02]  /*0d10*/  SHF.L.U32 R0, R9, R24.reuse, RZ ;  /* 0x0000001809007219 */ /* 0x080fe400000006ff */
[----:B------:R-:W-:Y:S01]  /*0d20*/  SHF.R.U32.HI R5, RZ, R24, R5 ;  /* 0x00000018ff057219 */ /* 0x000fe20000011605 */
[----:B------:R-:W-:Y:S01]  /*0d30*/  IMAD.MOV.U32 R4, RZ, RZ, R14 ;  /* 0x000000ffff047224 */ /* 0x000fe200078e000e */
[----:B------:R-:W-:Y:S01]  /*0d40*/  LOP3.LUT R7, RZ, R0, RZ, 0x33, !PT ;  /* 0x00000000ff077212 */ /* 0x000fe200078e33ff */
[----:B------:R-:W3:Y:S01]  /*0d50*/  LDC R26, c[0x0][0x610] ;  /* 0x00018400ff1a7b82 */ /* 0x000ee20000000800 */
[----:B------:R-:W-:Y:S05]  /*0d60*/  @!P0 BRA `(.L_x_10) ;  /* 0x0000000000288947 */ /* 0x000fea0003800000 */
[----:B------:R-:W4:Y:S02]  /*0d70*/  LDC R13, c[0x0][0x64c] ;  /* 0x00019300ff0d7b82 */ /* 0x000f240000000800 */
[----:B----4-:R-:W-:-:S05]  /*0d80*/  IADD3 R13, P0, R14, R13, RZ ;  /* 0x0000000d0e0d7210 */ /* 0x010fca0007f1e0ff */
        /* <DEDUP_REMOVED lines=8> */
.L_x_10:
[----:B-1----:R-:W-:Y:S01]  /*0e10*/  SHF.R.U64 R4, R4, R23, R5 ;  /* 0x0000001704047219 */ /* 0x002fe20000001205 */
[----:B0-----:R-:W-:Y:S01]  /*0e20*/  VIADD R5, R21, 0xffffffff ;  /* 0xffffffff15057836 */ /* 0x001fe20000000000 */
[----:B------:R-:W-:Y:S02]  /*0e30*/  SHF.L.U32 R0, R27, R24, RZ ;  /* 0x000000181b007219 */ /* 0x000fe400000006ff */
[----:B------:R-:W-:Y:S01]  /*0e40*/  LOP3.LUT R7, R30, R7, RZ, 0xc0, !PT ;  /* 0x000000071e077212 */ /* 0x000fe200078ec0ff */
[----:B------:R-:W-:Y:S01]  /*0e50*/  IMAD.MOV R8, RZ, RZ, -R4 ;  /* 0x000000ffff087224 */ /* 0x000fe200078e0a04 */
[----:B------:R-:W-:Y:S02]  /*0e60*/  SEL R3, R3, R20, !P1 ;  /* 0x0000001403037207 */ /* 0x000fe40004800000 */
[----:B------:R-:W-:Y:S01]  /*0e70*/  LOP3.LUT R5, R10, R5, RZ, 0xc0, !PT ;  /* 0x000000050a057212 */ /* 0x000fe200078ec0ff */
[----:B------:R-:W-:Y:S02]  /*0e80*/  IMAD R4, R0, R4, R7 ;  /* 0x0000000400047224 */ /* 0x000fe400078e0207 */
[----:B--2---:R-:W-:-:S02]  /*0e90*/  IMAD R0, R8, R25, R14 ;  /* 0x0000001908007224 */ /* 0x004fc400078e020e */
[----:B---3--:R-:W-:Y:S02]  /*0ea0*/  IMAD R3, R4, R26, R3 ;  /* 0x0000001a04037224 */ /* 0x008fe400078e0203 */
[----:B------:R-:W-:Y:S02]  /*0eb0*/  IMAD.MOV.U32 R7, RZ, RZ, 0x1 ;  /* 0x00000001ff077424 */ /* 0x000fe400078e00ff */
[----:B------:R-:W-:-:S03]  /*0ec0*/  IMAD R4, R0, R21, R5 ;  /* 0x0000001500047224 */ /* 0x000fc600078e0205 */
[----:B------:R-:W-:Y:S02]  /*0ed0*/  PRMT R0, R7, 0x7610, R0 ;  /* 0x0000761007007816 */ /* 0x000fe40000000000 */
[----:B------:R-:W-:Y:S02]  /*0ee0*/  SEL R100, R4, R3, !P1 ;  /* 0x0000000304647207 */ /* 0x000fe40004800000 */
[----:B------:R-:W-:-:S07]  /*0ef0*/  SEL R103, R3, R4, !P1 ;  /* 0x0000000403677207 */ /* 0x000fce0004800000 */
.L_x_8:
[----:B------:R-:W-:-:S08]  /*0f00*/  NOP ;  /* 0x0000000000007918 */ /* 0x000fd00000000000 */
[----:B------:R-:W0:Y:S02]  /*0f10*/  USETMAXREG.TRY_ALLOC.CTAPOOL UP0, 0xe8 ;  /* 0x000000e8000079c8 */ /* 0x000e240008000600 */
[----:B0-----:R-:W-:-:S13]  /*0f20*/  PLOP3.LUT P0, PT, PT, PT, UP0, 0x80, 0x0 ;  /* 0x000000000000781c */ /* 0x001fda0003f0f008 */
[----:B------:R-:W-:Y:S05]  /*0f30*/  @!P0 BRA `(.L_x_8) ;  /* 0xfffffffc00f08947 */ /* 0x000fea000383ffff */
[----:B------:R-:W-:Y:S01]  /*0f40*/  ULDC.64 UR4, c[0x0][0x598] ;  /* 0x0001660000047ab9 */ /* 0x000fe20000000a00 */
[----:B------:R-:W-:Y:S01]  /*0f50*/  ULDC.64 UR38, c[0x0][0x208] ;  /* 0x0000820000267ab9 */ /* 0x000fe20000000a00 */
[----:B------:R-:W-:-:S04]  /*0f60*/  ISETP.NE.U32.AND P0, PT, RZ, UR4, PT ;  /* 0x00000004ff007c0c */ /* 0x000fc8000bf05070 */
[----:B------:R-:W-:-:S13]  /*0f70*/  ISETP.NE.AND.EX P0, PT, RZ, UR5, PT, P0 ;  /* 0x00000005ff007c0c */ /* 0x000fda000bf05300 */
[----:B------:R-:W-:Y:S05]  /*0f80*/  @!P0 BRA `(.L_x_11) ;  /* 0x00000000001c8947 */ /* 0x000fea0003800000 */
[----:B------:R-:W0:Y:S02]  /*0f90*/  LDC.64 R4, c[0x0][0x598] ;  /* 0x00016600ff047b82 */ /* 0x000e240000000a00 */
[----:B0-----:R-:W2:Y:S02]  /*0fa0*/  LDG.E.64 R4, desc[UR38][R4.64] ;  /* 0x0000002604047981 */ /* 0x001ea4000c1e1b00 */
[----:B--2---:R-:W-:-:S04]  /*0fb0*/  ISETP.NE.U32.AND P0, PT, R4, RZ, PT ;  /* 0x000000ff0400720c */ /* 0x004fc80003f05070 */
[----:B------:R-:W-:-:S13]  /*0fc0*/  ISETP.NE.AND.EX P0, PT, R5, RZ, PT, P0 ;  /* 0x000000ff0500720c */ /* 0x000fda0003f05300 */
[----:B------:R-:W-:Y:S05]  /*0fd0*/  @!P0 BRA `(.L_x_11) ;  /* 0x0000000000088947 */ /* 0x000fea0003800000 */
[----:B------:R0:W5:Y:S01]  /*0fe0*/  LD.E R23, desc[UR38][R4.64] ;  /* 0x0000002604177980 */ /* 0x000162000c101900 */
[----:B------:R-:W-:Y:S05]  /*0ff0*/  BRA `(.L_x_12) ;  /* 0x0000000000247947 */ /* 0x000fea0003800000 */
.L_x_11:
[----:B------:R-:W-:Y:S02]  /*1000*/  ULDC.64 UR4, c[0x0][0x588] ;  /* 0x0001620000047ab9 */ /* 0x000fe40000000a00 */
[----:B------:R-:W-:-:S04]  /*1010*/  ISETP.NE.U32.AND P0, PT, RZ, UR4, PT ;  /* 0x00000004ff007c0c */ /* 0x000fc8000bf05070 */
[----:B------:R-:W-:-:S13]  /*1020*/  ISETP.NE.AND.EX P0, PT, RZ, UR5, PT, P0 ;  /* 0x00000005ff007c0c */ /* 0x000fda000bf05300 */
[----:B------:R-:W-:Y:S05]  /*1030*/  @!P0 BRA `(.L_x_13) ;  /* 0x00000000000c8947 */ /* 0x000fea0003800000 */
[----:B------:R-:W0:Y:S02]  /*1040*/  LDC.64 R4, c[0x0][0x588] ;  /* 0x00016200ff047b82 */ /* 0x000e240000000a00 */
[----:B0-----:R1:W5:Y:S01]  /*1050*/  LDG.E R23, desc[UR38][R4.64] ;  /* 0x0000002604177981 */ /* 0x001362000c1e1900 */
[----:B------:R-:W-:Y:S05]  /*1060*/  BRA `(.L_x_12) ;  /* 0x0000000000087947 */ /* 0x000fea0003800000 */
.L_x_13:
[----:B------:R-:W-:Y:S02]  /*1070*/  ULDC UR4, c[0x0][0x580] ;  /* 0x0001600000047ab9 */ /* 0x000fe40000000800 */
[----:B------:R-:W-:-:S07]  /*1080*/  IMAD.U32 R23, RZ, RZ, UR4 ;  /* 0x00000004ff177e24 */ /* 0x000fce000f8e00ff */
.L_x_12:
[----:B------:R-:W-:Y:S02]  /*1090*/  ULDC.64 UR4, c[0x0][0x5a0] ;  /* 0x0001680000047ab9 */ /* 0x000fe40000000a00 */
[----:B------:R-:W-:-:S04]  /*10a0*/  ISETP.NE.U32.AND P0, PT, RZ, UR4, PT ;  /* 0x00000004ff007c0c */ /* 0x000fc8000bf05070 */
[----:B------:R-:W-:-:S13]  /*10b0*/  ISETP.NE.AND.EX P0, PT, RZ, UR5, PT, P0 ;  /* 0x00000005ff007c0c */ /* 0x000fda000bf05300 */
[----:B------:R-:W-:Y:S05]  /*10c0*/  @!P0 BRA `(.L_x_14) ;  /* 0x00000000001c8947 */ /* 0x000fea0003800000 */
[----:B01----:R-:W0:Y:S02]  /*10d0*/  LDC.64 R4, c[0x0][0x5a0] ;  /* 0x00016800ff047b82 */ /* 0x003e240000000a00 */
[----:B0-----:R-:W2:Y:S02]  /*10e0*/  LDG.E.64 R4, desc[UR38][R4.64] ;  /* 0x0000002604047981 */ /* 0x001ea4000c1e1b00 */
[----:B--2---:R-:W-:-:S04]  /*10f0*/  ISETP.NE.U32.AND P0, PT, R4, RZ, PT ;  /* 0x000000ff0400720c */ /* 0x004fc80003f05070 */
[----:B------:R-:W-:-:S13]  /*1100*/  ISETP.NE.AND.EX P0, PT, R5, RZ, PT, P0 ;  /* 0x000000ff0500720c */ /* 0x000fda0003f05300 */
[----:B------:R-:W-:Y:S05]  /*1110*/  @!P0 BRA `(.L_x_14) ;  /* 0x0000000000088947 */ /* 0x000fea0003800000 */
[----:B------:R0:W5:Y:S01]  /*1120*/  LD.E R90, desc[UR38][R4.64] ;  /* 0x00000026045a7980 */ /* 0x000162000c101900 */
[----:B------:R-:W-:Y:S05]  /*1130*/  BRA `(.L_x_15) ;  /* 0x0000000000247947 */ /* 0x000fea0003800000 */
.L_x_14:
[----:B------:R-:W-:Y:S02]  /*1140*/  ULDC.64 UR4, c[0x0][0x590] ;  /* 0x0001640000047ab9 */ /* 0x000fe40000000a00 */
[----:B------:R-:W-:-:S04]  /*1150*/  ISETP.NE.U32.AND P0, PT, RZ, UR4, PT ;  /* 0x00000004ff007c0c */ /* 0x000fc8000bf05070 */
[----:B------:R-:W-:-:S13]  /*1160*/  ISETP.NE.AND.EX P0, PT, RZ, UR5, PT, P0 ;  /* 0x00000005ff007c0c */ /* 0x000fda000bf05300 */
[----:B------:R-:W-:Y:S05]  /*1170*/  @!P0 BRA `(.L_x_16) ;  /* 0x00000000000c8947 */ /* 0x000fea0003800000 */
[----:B------:R-:W2:Y:S02]  /*1180*/  LDC.64 R90, c[0x0][0x590] ;  /* 0x00016400ff5a7b82 */ /* 0x000ea40000000a00 */
[----:B--2---:R2:W5:Y:S01]  /*1190*/  LDG.E R90, desc[UR38][R90.64] ;  /* 0x000000265a5a7981 */ /* 0x004562000c1e1900 */
[----:B------:R-:W-:Y:S05]  /*11a0*/  BRA `(.L_x_15) ;  /* 0x0000000000087947 */ /* 0x000fea0003800000 */
.L_x_16:
[----:B------:R-:W-:Y:S02]  /*11b0*/  ULDC UR4, c[0x0][0x584] ;  /* 0x0001610000047ab9 */ /* 0x000fe40000000800 */
[----:B------:R-:W-:-:S07]  /*11c0*/  IMAD.U32 R90, RZ, RZ, UR4 ;  /* 0x00000004ff5a7e24 */ /* 0x000fce000f8e00ff */
.L_x_15:
[----:B------:R-:W-:-:S13]  /*11d0*/  LOP3.LUT P0, RZ, R0, 0xff, RZ, 0xc0, !PT ;  /* 0x000000ff00ff7812 */ /* 0x000fda000780c0ff */
[----:B------:R-:W-:Y:S05]  /*11e0*/  @!P0 EXIT ;  /* 0x000000000000894d */ /* 0x000fea0003800000 */
[----:B------:R-:W3:Y:S01]  /*11f0*/  LDC R93, c[0x0][0x658] ;  /* 0x00019600ff5d7b82 */ /* 0x000ee20000000800 */
[----:B------:R-:W-:Y:S01]  /*1200*/  ULDC.64 UR6, c[0x0][0x288] ;  /* 0x0000a20000067ab9 */ /* 0x000fe20000000a00 */
[----:B------:R-:W-:Y:S01]  /*1210*/  LOP3.LUT R6, R6, 0x1, RZ, 0xc0, !PT ;  /* 0x0000000106067812 */ /* 0x000fe200078ec0ff */
[----:B------:R-:W-:Y:S01]  /*1220*/  UIADD3 UR4, UR7, 0x3f, URZ ;  /* 0x0000003f07047890 */ /* 0x000fe2000fffe03f */
[----:B------:R-:W-:Y:S01]  /*1230*/  SHF.R.U32.HI R0, RZ, 0x2, R95 ;  /* 0x00000002ff007819 */ /* 0x000fe2000001165f */
[----:B------:R-:W-:Y:S01]  /*1240*/  IMAD.U32 R3, RZ, RZ, UR6 ;  /* 0x00000006ff037e24 */ /* 0x000fe2000f8e00ff */
[----:B------:R-:W-:Y:S01]  /*1250*/  SHF.R.U32.HI R11, RZ, 0x1, R11 ;  /* 0x00000001ff0b7819 */ /* 0x000fe2000001160b */
[----:B------:R-:W-:Y:S01]  /*1260*/  USHF.R.S32.HI UR5, URZ, 0x1f, UR4 ;  /* 0x0000001f3f057899 */ /* 0x000fe20008011404 */
[----:B01----:R-:W0:Y:S01]  /*1270*/  LDC.64 R4, c[0x0][0x5c8] ;  /* 0x00017200ff047b82 */ /* 0x003e220000000a00 */
[----:B------:R-:W-:Y:S01]  /*1280*/  LOP3.LUT R94, R95, 0x3, RZ, 0xc0, !PT ;  /* 0x000000035f5e7812 */ /* 0x000fe200078ec0ff */
[----:B------:R-:W-:Y:S01]  /*1290*/  IMAD.SHL.U32 R7, R6, 0x40, RZ ;  /* 0x0000004006077824 */ /* 0x000fe200078e00ff */
[----:B------:R-:W-:Y:S01]  /*12a0*/  LOP3.LUT R0, R0, 0x7, RZ, 0xc0, !PT ;  /* 0x0000000700007812 */ /* 0x000fe200078ec0ff */
[----:B------:R-:W-:Y:S01]  /*12b0*/  ULEA.HI UR5, UR5, UR4, URZ, 0x6 ;  /* 0x0000000405057291 */ /* 0x000fe2000f8f303f */
[----:B------:R-:W-:Y:S01]  /*12c0*/  LOP3.LUT R11, R11, 0x30, RZ, 0xc0, !PT ;  /* 0x000000300b0b7812 */ /* 0x000fe200078ec0ff */
[----:B------:R-:W-:Y:S01]  /*12d0*/  IMAD R94, R94, -0x2, R3 ;  /* 0xfffffffe5e5e7824 */ /* 0x000fe200078e0203 */
[--C-:B------:R-:W-:Y:S01]  /*12e0*/  LOP3.LUT R88, R7, 0x40, R0.reuse, 0xe2, !PT ;  /* 0x0000004007587812 */ /* 0x100fe200078ee200 */
[----:B------:R-:W1:Y:S01]  /*12f0*/  LDC R97, c[0x0][0x600] ;  /* 0x00018000ff617b82 */ /* 0x000e620000000800 */
[----:B------:R-:W-:Y:S01]  /*1300*/  IADD3 R3, RZ, -R11, -R0 ;  /* 0x8000000bff037210 */ /* 0x000fe20007ffe800 */
[----:B------:R-:W-:Y:S01]  /*1310*/  IMAD.MOV.U32 R0, RZ, RZ, -0x1 ;  /* 0xffffffffff007424 */ /* 0x000fe200078e00ff */
[----:B------:R-:W-:Y:S01]  /*1320*/  USHF.R.S32.HI UR43, URZ, 0x6, UR5 ;  /* 0x000000063f2b7899 */ /* 0x000fe20008011405 */
[----:B------:R-:W-:Y:S01]  /*1330*/  IMAD.MOV.U32 R8, RZ, RZ, 0x1 ;  /* 0x00000001ff087424 */ /* 0x000fe200078e00ff */
[C---:B------:R-:W-:Y:S01]  /*1340*/  LOP3.LUT R96, R95.reuse, 0x80, RZ, 0xc0, !PT ;  /* 0x000000805f607812 */ /* 0x040fe200078ec0ff */
[----:B------:R-:W-:Y:S01]  /*1350*/  IMAD R3, R6, -0x40, R3 ;  /* 0xffffffc006037824 */ /* 0x000fe200078e0203 */
[----:B------:R-:W-:Y:S01]  /*1360*/  UISETP.LT.AND UP0, UPT, UR43, 0x1, UPT ;  /* 0x000000012b00788c */ /* 0x000fe2000bf01270 */
[----:B---3--:R-:W-:Y:S01]  /*1370*/  SHF.L.U32 R0, R0, R93, RZ ;  /* 0x0000005d00007219 */ /* 0x008fe200000006ff */
[----:B------:R-:W-:Y:S01]  /*1380*/  ULDC UR4, c[0x0][0x284] ;  /* 0x0000a10000047ab9 */ /* 0x000fe20000000800 */
[----:B------:R-:W-:Y:S01]  /*1390*/  LOP3.LUT R88, R88, R11, RZ, 0xfc, !PT ;  /* 0x0000000b58587212 */ /* 0x000fe200078efcff */
[----:B------:R-:W-:Y:S01]  /*13a0*/  USEL UR44, UR43, 0x1, UP0 ;  /* 0x000000012b2c7887 */ /* 0x000fe20008000000 */
[----:B------:R-:W-:Y:S01]  /*13b0*/  SHF.L.U32 R93, R8, R93, RZ ;  /* 0x0000005d085d7219 */ /* 0x000fe200000006ff */
[----:B------:R-:W-:Y:S01]  /*13c0*/  IMAD.SHL.U32 R95, R95, 0x2, RZ ;  /* 0x000000025f5f7824 */ /* 0x000fe200078e00ff */
[----:B------:R-:W-:Y:S01]  /*13d0*/  LOP3.LUT R102, R18, 0x1, RZ, 0xfc, !PT ;  /* 0x0000000112667812 */ /* 0x000fe200078efcff */
[----:B------:R-:W-:Y:S01]  /*13e0*/  VIADD R99, R3, UR4 ;  /* 0x0000000403637c36 */ /* 0x000fe20008000000 */
[C---:B0-----:R-:W-:Y:S01]  /*13f0*/  SHF.L.U64.HI R92, R4.reuse, 0x3, R5 ;  /* 0x00000003045c7819 */ /* 0x041fe20000010205 */
[----:B--2---:R-:W-:Y:S01]  /*1400*/  IMAD.SHL.U32 R91, R4, 0x8, RZ ;  /* 0x00000008045b7824 */ /* 0x004fe200078e00ff */
[----:B------:R-:W-:Y:S01]  /*1410*/  SHF.R.U32.HI R96, RZ, 0x7, R96 ;  /* 0x00000007ff607819 */ /* 0x000fe20000011660 */
[----:B------:R-:W-:Y:S01]  /*1420*/  IMAD.MOV.U32 R89, RZ, RZ, RZ ;  /* 0x000000ffff597224 */ /* 0x000fe200078e00ff */
[----:B------:R-:W-:Y:S01]  /*1430*/  LOP3.LUT R98, RZ, R0, RZ, 0x33, !PT ;  /* 0x00000000ff627212 */ /* 0x000fe200078e33ff */
[----:B------:R-:W-:Y:S01]  /*1440*/  UIADD3 UR44, UR43, -UR44, URZ ;  /* 0x8000002c2b2c7290 */ /* 0x000fe2000fffe03f */
[----:B------:R-:W-:Y:S01]  /*1450*/  UMOV UR40, URZ ;  /* 0x0000003f00287c82 */ /* 0x000fe20008000000 */
[----:B-1----:R-:W-:Y:S01]  /*1460*/  VIADD R97, R97, 0xffffffff ;  /* 0xffffffff61617836 */ /* 0x002fe20000000000 */
[----:B------:R-:W-:-:S09]  /*1470*/  UMOV UR41, URZ ;  /* 0x0000003f00297c82 */ /* 0x000fd20008000000 */
.L_x_162:
[----:B0-----:R-:W0:Y:S01]  /*1480*/  SHFL.IDX PT, R0, R96, RZ, 0x1f ;  /* 0x00001fff60007589 */ /* 0x001e2200000e0000 */
[----:B-1----:R-:W1:Y:S01]  /*1490*/  S2UR UR7, SR_CgaCtaId ;  /* 0x00000000000779c3 */ /* 0x002e620000008800 */
[----:B------:R-:W-:Y:S01]  /*14a0*/  UMOV UR6, 0x400 ;  /* 0x0000040000067882 */ /* 0x000fe20000000000 */
[----:B0-----:R-:W-:Y:S01]  /*14b0*/  R2UR UR4, R0 ;  /* 0x00000000000472ca */ /* 0x001fe200000e0000 */
[----:B-1----:R-:W-:-:S12]  /*14c0*/  ULEA UR6, UR7, UR6, 0x18 ;  /* 0x0000000607067291 */ /* 0x002fd8000f8ec03f */
[----:B------:R-:W-:-:S04]  /*14d0*/  ULEA.HI UR5, UR4, UR4, URZ, 0x1 ;  /* 0x0000000404057291 */ /* 0x000fc8000f8f083f */
[----:B------:R-:W-:-:S04]  /*14e0*/  ULOP3.LUT UR5, UR5, 0x7fffe, URZ, 0xc0, !UPT ;  /* 0x0007fffe05057892 */ /* 0x000fc8000f8ec03f */
[----:B------:R-:W-:-:S03]  /*14f0*/  UIADD3 UR5, UR4, -UR5, URZ ;  /* 0x8000000504057290 */ /* 0x000fc6000fffe03f */
[----:B------:R-:W-:Y:S01]  /*1500*/  ULDC UR4, c[0x0][0x28c] ;  /* 0x0000a30000047ab9 */ /* 0x000fe20000000800 */
[----:B------:R-:W-:Y:S01]  /*1510*/  ULEA UR5, UR5, UR6, 0xd ;  /* 0x0000000605057291 */ /* 0x000fe2000f8e683f */
[----:B------:R-:W-:-:S03]  /*1520*/  ISETP.LT.AND P0, PT, RZ, UR4, PT ;  /* 0x00000004ff007c0c */ /* 0x000fc6000bf01270 */
[----:B------:R-:W-:-:S04]  /*1530*/  UIADD3 UR5, UR5, 0x100, URZ ;  /* 0x0000010005057890 */ /* 0x000fc8000fffe03f */
[----:B------:R-:W-:-:S04]  /*1540*/  USHF.R.U32.HI UR5, URZ, 0x4, UR5 ;  /* 0x000000043f057899 */ /* 0x000fc80008011605 */
[----:B------:R-:W-:-:S04]  /*1550*/  ULOP3.LUT UR5, UR5, 0x3fff, URZ, 0xc0, !UPT ;  /* 0x00003fff05057892 */ /* 0x000fc8000f8ec03f */
[----:B------:R-:W-:Y:S01]  /*1560*/  ULOP3.LUT UR45, UR5, 0x10000, URZ, 0xfc, !UPT ;  /* 0x00010000052d7892 */ /* 0x000fe2000f8efc3f */
[----:B--2345:R-:W-:Y:S11]  /*1570*/  @P0 BRA `(.L_x_17) ;  /* 0x0000000000400947 */ /* 0x03cff60003800000 */
[----:B------:R-:W-:Y:S01]  /*1580*/  MOV R0, 0x0 ;  /* 0x0000000000007802 */ /* 0x000fe20000000f00 */
[----:B------:R-:W-:Y:S01]  /*1590*/  ULDC.64 UR4, c[0x4][0x68] ;  /* 0x01001a0000047ab9 */ /* 0x000fe20000000a00 */
[----:B------:R-:W-:Y:S01]  /*15a0*/  ULDC.64 UR6, c[0x4][0x8] ;  /* 0x0100020000067ab9 */ /* 0x000fe20000000a00 */
[----:B------:R-:W-:Y:S01]  /*15b0*/  IMAD.U32 R4, RZ, RZ, UR4 ;  /* 0x00000004ff047e24 */ /* 0x000fe2000f8e00ff */
[----:B------:R0:W1:Y:S01]  /*15c0*/  LDC.64 R14, c[0x4][R0] ;  /* 0x01000000000e7b82 */ /* 0x0000620000000a00 */
[----:B------:R-:W-:Y:S01]  /*15d0*/  IMAD.U32 R5, RZ, RZ, UR5 ;  /* 0x00000005ff057e24 */ /* 0x000fe2000f8e00ff */
[----:B------:R-:W-:Y:S01]  /*15e0*/  ULDC.64 UR4, c[0x4][0x70] ;  /* 0x01001c0000047ab9 */ /* 0x000fe20000000a00 */
[----:B------:R-:W-:Y:S02]  /*15f0*/  IMAD.U32 R10, RZ, RZ, UR6 ;  /* 0x00000006ff0a7e24 */ /* 0x000fe4000f8e00ff */
[----:B------:R-:W-:Y:S02]  /*1600*/  IMAD.U32 R6, RZ, RZ, UR4 ;  /* 0x00000004ff067e24 */ /* 0x000fe4000f8e00ff */
[----:B------:R-:W-:-:S02]  /*1610*/  IMAD.U32 R7, RZ, RZ, UR5 ;  /* 0x00000005ff077e24 */ /* 0x000fc4000f8e00ff */
[----:B------:R-:W-:Y:S02]  /*1620*/  IMAD.U32 R11, RZ, RZ, UR7 ;  /* 0x00000007ff0b7e24 */ /* 0x000fe4000f8e00ff */
[----:B------:R-:W-:Y:S02]  /*1630*/  IMAD.MOV.U32 R8, RZ, RZ, 0x1e1 ;  /* 0x000001e1ff087424 */ /* 0x000fe400078e00ff */
[----:B------:R-:W-:Y:S02]  /*1640*/  IMAD.MOV.U32 R12, RZ, RZ, 0x1 ;  /* 0x00000001ff0c7424 */ /* 0x000fe400078e00ff */
[----:B0-----:R-:W-:-:S07]  /*1650*/  IMAD.MOV.U32 R13, RZ, RZ, RZ ;  /* 0x000000ffff0d7224 */ /* 0x001fce00078e00ff */
[----:B------:R-:W-:-:S07]  /*1660*/  LEPC R20, `(.L_x_17) ;  /* 0x000000001014794e */ /* 0x000fce0000000000 */
[----:B-1---5:R-:W-:Y:S05]  /*1670*/  CALL.ABS.NOINC R14 ;  /* 0x000000000e007343 */ /* 0x022fea0003c00000 */
.L_x_17:
[----:B------:R-:W-:-:S13]  /*1680*/  ISETP.NE.AND P0, PT, R102, 0x3, PT ;  /* 0x000000036600780c */ /* 0x000fda0003f05270 */
[----:B------:R-:W-:Y:S05]  /*1690*/  @!P0 BRA `(.L_x_18) ;  /* 0x0000000000048947 */ /* 0x000fea0003800000 */
[----:B------:R-:W-:Y:S01]  /*16a0*/  BPT.TRAP 0x1 ;  /* 0x000000040000795c */ /* 0x000fe20000300000 */
.L_x_18:
[----:B------:R-:W0:Y:S01]  /*16b0*/  S2UR UR5, SR_CgaCtaId ;  /* 0x00000000000579c3 */ /* 0x000e220000008800 */
[----:B------:R-:W-:Y:S01]  /*16c0*/  UMOV UR4, 0x400 ;  /* 0x0000040000047882 */ /* 0x000fe20000000000 */
[----:B------:R-:W-:Y:S02]  /*16d0*/  IMAD.U32 R0, RZ, RZ, UR40 ;  /* 0x00000028ff007e24 */ /* 0x000fe4000f8e00ff */
[----:B------:R-:W-:-:S03]  /*16e0*/  IMAD.U32 R3, RZ, RZ, UR41 ;  /* 0x00000029ff037e24 */ /* 0x000fc6000f8e00ff */
[----:B------:R-:W-:Y:S01]  /*16f0*/  SHF.L.U32 R0, R0, 0x1f, RZ ;  /* 0x0000001f00007819 */ /* 0x000fe200000006ff */
[----:B0-----:R-:W-:-:S06]  /*1700*/  ULEA UR4, UR5, UR4, 0x18 ;  /* 0x0000000405047291 */ /* 0x001fcc000f8ec03f */
[----:B------:R-:W-:-:S04]  /*1710*/  IMAD.U32 R6, RZ, RZ, UR4 ;  /* 0x00000004ff067e24 */ /* 0x000fc8000f8e00ff */
[----:B------:R-:W-:-:S04]  /*1720*/  IMAD R3, R3, 0x8, R6 ;  /* 0x0000000803037824 */ /* 0x000fc800078e0206 */
[----:B------:R0:W1:Y:S01]  /*1730*/  SYNCS.PHASECHK.TRANS64.TRYWAIT P1, [R3+URZ], R0 ;  /* 0x00000000030075a7 */ /* 0x000062000802017f */
[----:B------:R-:W-:Y:S05]  /*1740*/  @!P0 BRA `(.L_x_19) ;  /* 0x0000000000048947 */ /* 0x000fea0003800000 */
[----:B------:R-:W-:Y:S01]  /*1750*/  BPT.TRAP 0x1 ;  /* 0x000000040000795c */ /* 0x000fe20000300000 */
.L_x_19:
[----:B------:R-:W-:-:S05]  /*1760*/  IMAD.U32 R4, RZ, RZ, UR44 ;  /* 0x0000002cff047e24 */ /* 0x000fca000f8e00ff */
[----:B------:R-:W-:Y:S01]  /*1770*/  ISETP.GE.AND P2, PT, R4, 0x1, PT ;  /* 0x000000010400780c */ /* 0x000fe20003f46270 */
[----:B-1----:R-:W-:-:S12]  /*1780*/  @P1 BRA `(.L_x_20) ;  /* 0x0000000000081947 */ /* 0x002fd80003800000 */
[----:B------:R-:W1:Y:S02]  /*1790*/  SYNCS.PHASECHK.TRANS64.TRYWAIT P1, [R3+URZ], R0 ;  /* 0x00000000030075a7 */ /* 0x000e64000802017f */
[----:B-1----:R-:W-:Y:S05]  /*17a0*/  @!P1 BRA `(.L_x_21) ;  /* 0x0000006400d49947 */ /* 0x002fea0003800000 */
.L_x_20:
[----:B------:R-:W-:Y:S05]  /*17b0*/  WARPSYNC.ALL ;  /* 0x0000000000007948 */ /* 0x000fea0003800000 */
[----:B------:R-:W-:Y:S01]  /*17c0*/  R2UR UR4, R6 ;  /* 0x00000000060472ca */ /* 0x000fe200000e0000 */
[----:B------:R-:W-:Y:S01]  /*17d0*/  ULEA UR5, UR41, UR45, 0xa ;  /* 0x0000002d29057291 */ /* 0x000fe2000f8e503f */
[----:B------:R-:W-:Y:S01]  /*17e0*/  WARPGROUP.ARRIVE ;  /* 0x00000000000079c5 */ /* 0x000fe20000000000 */
[----:B------:R-:W-:Y:S01]  /*17f0*/  UMOV UR9, 0x40000040 ;  /* 0x4000004000097882 */ /* 0x000fe20000000000 */
[----:B------:R-:W-:-:S04]  /*1800*/  UMOV UR11, 0x40000040 ;  /* 0x40000040000b7882 */ /* 0x000fc80000000000 */
[----:B------:R-:W-:-:S05]  /*1810*/  UMOV UR8, UR5 ;  /* 0x0000000500087c82 */ /* 0x000fca0008000000 */
[----:B------:R-:W-:-:S04]  /*1820*/  UIADD3 UR4, UR4, 0x10100, URZ ;  /* 0x0001010004047890 */ /* 0x000fc8000fffe03f */
[----:B------:R-:W-:-:S04]  /*1830*/  USHF.R.U32.HI UR4, URZ, 0x4, UR4 ;  /* 0x000000043f047899 */ /* 0x000fc80008011604 */
[----:B------:R-:W-:-:S04]  /*1840*/  ULOP3.LUT UR4, UR4, 0x3fff, URZ, 0xc0, !UPT ;  /* 0x00003fff04047892 */ /* 0x000fc8000f8ec03f */
[----:B------:R-:W-:-:S04]  /*1850*/  ULOP3.LUT UR4, UR4, 0x2000000, URZ, 0xfc, !UPT ;  /* 0x0200000004047892 */ /* 0x000fc8000f8efc3f */
[----:B------:R-:W-:-:S07]  /*1860*/  ULEA UR6, UR41, UR4, 0xa ;  /* 0x0000000429067291 */ /* 0x000fce000f8e503f */
[----:B------:R-:W-:Y:S02]  /*1870*/  UMOV UR10, UR6 ;  /* 0x00000006000a7c82 */ /* 0x000fe40008000000 */
[----:B------:R-:W-:Y:S01]  /*1880*/  HGMMA.64x128x16.F32 R24, gdesc[UR8].tnspB, RZ, !UPT, gsb0 ;  /* 0x41e00000081879f0 */ /* 0x000fe2000c0008ff */
[----:B------:R-:W-:Y:S02]  /*1890*/  UIADD3 UR8, UR5, 0x2, URZ ;  /* 0x0000000205087890 */ /* 0x000fe4000fffe03f */
[----:B------:R-:W-:Y:S01]  /*18a0*/  UIADD3 UR10, UR6, 0x80, URZ ;  /* 0x00000080060a7890 */ /* 0x000fe2000fffe03f */
[----:B------:R-:W-:Y:S01]  /*18b0*/  UMOV UR9, 0x40000040 ;  /* 0x4000004000097882 */ /* 0x000fe20000000000 */
[----:B------:R-:W-:Y:S01]  /*18c0*/  UMOV UR11, 0x40000040 ;  /* 0x40000040000b7882 */ /* 0x000fe20000000000 */
[----:B------:R-:W-:Y:S02]  /*18d0*/  WARPGROUP.DEPBAR.LE gsb0, 0x0 ;  /* 0x00008000000079c5 */ /* 0x000fe40000010000 */
[----:B------:R-:W-:-:S06]  /*18e0*/  WARPGROUP.ARRIVE ;  /* 0x00000000000079c5 */ /* 0x000fcc0000000000 */
[----:B------:R-:W-:Y:S01]  /*18f0*/  HGMMA.64x128x16.F32 R24, gdesc[UR8].tnspB, R24, gsb0 ;  /* 0x41e00000081879f0 */ /* 0x000fe20008000818 */
        /* <DEDUP_REMOVED lines=13> */
[----:B------:R-:W-:Y:S03]  /*19d0*/  HGMMA.64x128x16.F32 R24, gdesc[UR8].tnspB, R24, gsb0 ;  /* 0x41e00000081879f0 */ /* 0x000fe60008000818 */
[----:B------:R-:W-:Y:S02]  /*19e0*/  WARPGROUP.DEPBAR.LE gsb0, 0x0 ;  /* 0x00008000000079c5 */ /* 0x000fe40000010000 */
[----:B------:R-:W-:Y:S05]  /*19f0*/  @!P2 BRA `(.L_x_22) ;  /* 0x000000040028a947 */ /* 0x000fea0003800000 */
[----:B------:R-:W-:Y:S01]  /*1a00*/  UIADD3 UR5, UR41, 0x1, URZ ;  /* 0x0000000129057890 */ /* 0x000fe2000fffe03f */
[----:B01----:R-:W-:Y:S02]  /*1a10*/  IMAD.U32 R0, RZ, RZ, UR44 ;  /* 0x0000002cff007e24 */ /* 0x003fe4000f8e00ff */
[----:B------:R-:W-:Y:S01]  /*1a20*/  IMAD.U32 R3, RZ, RZ, UR41 ;  /* 0x00000029ff037e24 */ /* 0x000fe2000f8e00ff */
[----:B------:R-:W-:-:S04]  /*1a30*/  UISETP.NE.AND UP0, UPT, UR5, 0x4, UPT ;  /* 0x000000040500788c */ /* 0x000fc8000bf05270 */
[----:B------:R-:W-:Y:S02]  /*1a40*/  USEL UR6, URZ, 0x1, UP0 ;  /* 0x000000013f067887 */ /* 0x000fe40008000000 */
[----:B------:R-:W-:Y:S02]  /*1a50*/  USEL UR5, UR5, URZ, UP0 ;  /* 0x0000003f05057287 */ /* 0x000fe40008000000 */
[----:B------:R-:W-:-:S06]  /*1a60*/  ULOP3.LUT UR6, UR40, UR6, URZ, 0x3c, !UPT ;  /* 0x0000000628067292 */ /* 0x000fcc000f8e3c3f */
[----:B------:R-:W-:-:S07]  /*1a70*/  IMAD.U32 R7, RZ, RZ, UR6 ;  /* 0x00000006ff077e24 */ /* 0x000fce000f8e00ff */
.L_x_29:
[----:B------:R-:W-:Y:S05]  /*1a80*/  @!P0 BRA `(.L_x_23) ;  /* 0x0000000000048947 */ /* 0x000fea0003800000 */
[----:B------:R-:W-:Y:S01]  /*1a90*/  BPT.TRAP 0x1 ;  /* 0x000000040000795c */ /* 0x000fe20000300000 */
.L_x_23:
[----:B------:R-:W0:Y:S01]  /*1aa0*/  S2UR UR7, SR_CgaCtaId ;  /* 0x00000000000779c3 */ /* 0x000e220000008800 */
[----:B------:R-:W-:Y:S01]  /*1ab0*/  UMOV UR6, 0x400 ;  /* 0x0000040000067882 */ /* 0x000fe20000000000 */
[----:B------:R-:W-:Y:S01]  /*1ac0*/  IMAD.U32 R5, RZ, RZ, UR5 ;  /* 0x00000005ff057e24 */ /* 0x000fe2000f8e00ff */
[----:B------:R-:W-:Y:S01]  /*1ad0*/  SHF.L.U32 R4, R7, 0x1f, RZ ;  /* 0x0000001f07047819 */ /* 0x000fe200000006ff */
[----:B0-----:R-:W-:-:S06]  /*1ae0*/  ULEA UR6, UR7, UR6, 0x18 ;  /* 0x0000000607067291 */ /* 0x001fcc000f8ec03f */
[----:B------:R-:W-:-:S04]  /*1af0*/  IMAD.U32 R6, RZ, RZ, UR6 ;  /* 0x00000006ff067e24 */ /* 0x000fc8000f8e00ff */
[----:B------:R-:W-:-:S04]  /*1b00*/  IMAD R5, R5, 0x8, R6 ;  /* 0x0000000805057824 */ /* 0x000fc800078e0206 */
[----:B------:R0:W1:Y:S01]  /*1b10*/  SYNCS.PHASECHK.TRANS64.TRYWAIT P1, [R5+URZ], R4 ;  /* 0x00000004050075a7 */ /* 0x000062000802017f */
[----:B------:R-:W-:Y:S05]  /*1b20*/  @!P0 BRA `(.L_x_24) ;  /* 0x0000000000048947 */ /* 0x000fea0003800000 */
[----:B------:R-:W-:Y:S01]  /*1b30*/  BPT.TRAP 0x1 ;  /* 0x000000040000795c */ /* 0x000fe20000300000 */
.L_x_24:
[----:B-1----:R-:W-:Y:S05]  /*1b40*/  @P1 BRA `(.L_x_25) ;  /* 0x0000000000081947 */ /* 0x002fea0003800000 */
[----:B------:R-:W1:Y:S02]  /*1b50*/  SYNCS.PHASECHK.TRANS64.TRYWAIT P1, [R5+URZ], R4 ;  /* 0x00000004050075a7 */ /* 0x000e64000802017f */
[----:B-1----:R-:W-:Y:S05]  /*1b60*/  @!P1 BRA `(.L_x_26) ;  /* 0x0000006000f89947 */ /* 0x002fea0003800000 */
.L_x_25:
[----:B------:R-:W-:Y:S01]  /*1b70*/  ULEA UR6, UR5, UR45, 0xa ;  /* 0x0000002d05067291 */ /* 0x000fe2000f8e503f */
[----:B------:R-:W-:Y:S01]  /*1b80*/  WARPGROUP.ARRIVE ;  /* 0x00000000000079c5 */ /* 0x000fe20000000000 */
[----:B------:R-:W-:Y:S01]  /*1b90*/  ULEA UR7, UR5, UR4, 0xa ;  /* 0x0000000405077291 */ /* 0x000fe2000f8e503f */
[----:B------:R-:W-:Y:S01]  /*1ba0*/  UMOV UR9, 0x40000040 ;  /* 0x4000004000097882 */ /* 0x000fe20000000000 */
[----:B------:R-:W-:-:S03]  /*1bb0*/  UMOV UR11, 0x40000040 ;  /* 0x40000040000b7882 */ /* 0x000fc60000000000 */
[----:B------:R-:W-:Y:S02]  /*1bc0*/  UMOV UR8, UR6 ;  /* 0x0000000600087c82 */ /* 0x000fe40008000000 */
[----:B------:R-:W-:Y:S02]  /*1bd0*/  UMOV UR10, UR7 ;  /* 0x00000007000a7c82 */ /* 0x000fe40008000000 */
[----:B------:R-:W-:Y:S01]  /*1be0*/  HGMMA.64x128x16.F32 R24, gdesc[UR8].tnspB, R24, gsb0 ;  /* 0x41e00000081879f0 */ /* 0x000fe20008000818 */
[----:B------:R-:W-:Y:S02]  /*1bf0*/  UIADD3 UR8, UR6, 0x2, URZ ;  /* 0x0000000206087890 */ /* 0x000fe4000fffe03f */
[----:B------:R-:W-:Y:S01]  /*1c00*/  UIADD3 UR10, UR7, 0x80, URZ ;  /* 0x00000080070a7890 */ /* 0x000fe2000fffe03f */
[----:B------:R-:W-:Y:S01]  /*1c10*/  UMOV UR9, 0x40000040 ;  /* 0x4000004000097882 */ /* 0x000fe20000000000 */
[----:B------:R-:W-:Y:S01]  /*1c20*/  UMOV UR11, 0x40000040 ;  /* 0x40000040000b7882 */ /* 0x000fe20000000000 */
[----:B------:R-:W-:-:S02]  /*1c30*/  WARPGROUP.DEPBAR.LE gsb0, 0x0 ;  /* 0x00008000000079c5 */ /* 0x000fc40000010000 */
        /* <DEDUP_REMOVED lines=18> */
[----:B------:R-:W-:Y:S01]  /*1d60*/  BPT.TRAP 0x1 ;  /* 0x000000040000795c */ /* 0x000fe20000300000 */
.L_x_27:
[----:B------:R-:W-:-:S13]  /*1d70*/  ISETP.NE.AND P1, PT, R22, RZ, PT ;  /* 0x000000ff1600720c */ /* 0x000fda0003f25270 */
[----:B01----:R-:W-:-:S04]  /*1d80*/  @P1 IMAD R4, R3, 0x8, R6 ;  /* 0x0000000803041824 */ /* 0x003fc800078e0206 */
[----:B------:R-:W-:-:S05]  /*1d90*/  @P1 VIADD R4, R4, 0x20 ;  /* 0x0000002004041836 */ /* 0x000fca0000000000 */
[----:B------:R-:W-:-:S04]  /*1da0*/  @P1 PRMT R4, R19, 0x654, R4 ;  /* 0x0000065413041816 */ /* 0x000fc80000000004 */
[----:B------:R0:W-:Y:S01]  /*1db0*/  @P1 SYNCS.ARRIVE.TRANS64.RED.A1T0 RZ, [R4+URZ], RZ ;  /* 0x000000ff04ff19a7 */ /* 0x0001e2000810043f */
[----:B------:R-:W-:-:S13]  /*1dc0*/  ISETP.GT.U32.AND P1, PT, R18, 0x1, PT ;  /* 0x000000011200780c */ /* 0x000fda0003f24070 */
[----:B0-----:R-:W-:Y:S05]  /*1dd0*/  @P1 BRA `(.L_x_28) ;  /* 0x0000000000041947 */ /* 0x001fea0003800000 */
[----:B------:R-:W-:Y:S01]  /*1de0*/  BPT.TRAP 0x1 ;  /* 0x000000040000795c */ /* 0x000fe20000300000 */
.L_x_28:
[----:B------:R-:W-:Y:S01]  /*1df0*/  UIADD3 UR5, UR5, 0x1, URZ ;  /* 0x0000000105057890 */ /* 0x000fe2000fffe03f */
[C---:B------:R-:W-:Y:S01]  /*1e00*/  ISETP.GT.AND P2, PT, R0.reuse, 0x1, PT ;  /* 0x000000010000780c */ /* 0x040fe20003f44270 */
[----:B------:R-:W-:Y:S02]  /*1e10*/  VIADD R3, R3, 0x1 ;  /* 0x0000000103037836 */ /* 0x000fe40000000000 */
[----:B------:R-:W-:Y:S01]  /*1e20*/  UISETP.NE.AND UP0, UPT, UR5, 0x4, UPT ;  /* 0x000000040500788c */ /* 0x000fe2000bf05270 */
[----:B------:R-:W-:Y:S02]  /*1e30*/  VIADD R0, R0, 0xffffffff ;  /* 0xffffffff00007836 */ /* 0x000fe40000000000 */
[C---:B------:R-:W-:Y:S01]  /*1e40*/  ISETP.NE.AND P1, PT, R3.reuse, 0x4, PT ;  /* 0x000000040300780c */ /* 0x040fe20003f25270 */
[----:B------:R-:W-:Y:S02]  /*1e50*/  USEL UR6, URZ, 0x1, UP0 ;  /* 0x000000013f067887 */ /* 0x000fe40008000000 */
[----:B------:R-:W-:Y:S01]  /*1e60*/  USEL UR5, UR5, URZ, UP0 ;  /* 0x0000003f05057287 */ /* 0x000fe20008000000 */
[----:B------:R-:W-:-:S03]  /*1e70*/  SEL R3, R3, RZ, P1 ;  /* 0x000000ff03037207 */ /* 0x000fc60000800000 */
[----:B------:R-:W-:Y:S01]  /*1e80*/  LOP3.LUT R7, R7, UR6, RZ, 0x3c, !PT ;  /* 0x0000000607077c12 */ /* 0x000fe2000f8e3cff */
[----:B------:R-:W-:Y:S07]  /*1e90*/  @P2 BRA `(.L_x_29) ;  /* 0xfffffff800f82947 */ /* 0x000fee000383ffff */
.L_x_22:
[----:B01----:R-:W0:Y:S02]  /*1ea0*/  LDC R0, c[0x0][0x28c] ;  /* 0x0000a300ff007b82 */ /* 0x003e240000000800 */
[----:B0-----:R-:W-:-:S13]  /*1eb0*/  ISETP.GE.AND P1, PT, R0, 0x1, PT ;  /* 0x000000010000780c */ /* 0x001fda0003f26270 */
[----:B------:R-:W-:Y:S05]  /*1ec0*/  @!P1 BRA `(.L_x_30) ;  /* 0x0000000000389947 */ /* 0x000fea0003800000 */
[----:B------:R-:W-:Y:S05]  /*1ed0*/  @!P0 BRA `(.L_x_31) ;  /* 0x0000000000048947 */ /* 0x000fea0003800000 */
[----:B------:R-:W-:Y:S01]  /*1ee0*/  BPT.TRAP 0x1 ;  /* 0x000000040000795c */ /* 0x000fe20000300000 */
.L_x_31:
[----:B------:R-:W-:-:S13]  /*1ef0*/  ISETP.NE.AND P0, PT, R22, RZ, PT ;  /* 0x000000ff1600720c */ /* 0x000fda0003f05270 */
[----:B------:R-:W-:-:S05]  /*1f00*/  VOTEU.ANY UP0, P0 ;  /* 0x00000000003f7886 */ /* 0x000fca0000000100 */
[----:B------:R-:W-:-:S06]  /*1f10*/  @UP0 UIADD3 UR4, UR44, UR41, URZ ;  /* 0x000000292c040290 */ /* 0x000fcc000fffe03f */
[----:B------:R-:W-:-:S04]  /*1f20*/  IMAD.U32 R0, RZ, RZ, UR4 ;  /* 0x00000004ff007e24 */ /* 0x000fc8000f8e00ff */
[----:B------:R-:W-:-:S05]  /*1f30*/  @P0 IMAD.SHL.U32 R0, R0, 0x8, RZ ;  /* 0x0000000800000824 */ /* 0x000fca00078e00ff */
[----:B------:R-:W-:-:S04]  /*1f40*/  @P0 LOP3.LUT R0, R0, 0x18, RZ, 0xc0, !PT ;  /* 0x0000001800000812 */ /* 0x000fc800078ec0ff */
[----:B------:R-:W-:-:S04]  /*1f50*/  @P0 IADD3 R0, R6, 0x20, R0 ;  /* 0x0000002006000810 */ /* 0x000fc80007ffe000 */
[----:B------:R-:W-:-:S04]  /*1f60*/  @P0 PRMT R0, R19, 0x654, R0 ;  /* 0x0000065413000816 */ /* 0x000fc80000000000 */
[----:B------:R0:W-:Y:S01]  /*1f70*/  @P0 SYNCS.ARRIVE.TRANS64.RED.A1T0 RZ, [R0+URZ], RZ ;  /* 0x000000ff00ff09a7 */ /* 0x0001e2000810043f */
[----:B------:R-:W-:-:S13]  /*1f80*/  ISETP.GT.U32.AND P0, PT, R18, 0x1, PT ;  /* 0x000000011200780c */ /* 0x000fda0003f04070 */
[----:B0-----:R-:W-:Y:S05]  /*1f90*/  @P0 BRA `(.L_x_30) ;  /* 0x0000000000040947 */ /* 0x001fea0003800000 */
[----:B------:R-:W-:Y:S01]  /*1fa0*/  BPT.TRAP 0x1 ;  /* 0x000000040000795c */ /* 0x000fe20000300000 */
.L_x_30:
[----:B------:R-:W-:Y:S01]  /*1fb0*/  IMAD.SHL.U32 R100, R100, 0x80, RZ ;  /* 0x0000008064647824 */ /* 0x000fe200078e00ff */
[----:B------:R-:W-:Y:S01]  /*1fc0*/  ULDC UR6, c[0x0][0x288] ;  /* 0x0000a20000067ab9 */ /* 0x000fe20000000800 */
[----:B------:R-:W-:Y:S01]  /*1fd0*/  SHF.R.S32.HI R11, RZ, 0x1f, R101 ;  /* 0x0000001fff0b7819 */ /* 0x000fe20000011465 */
[C---:B------:R-:W-:Y:S01]  /*1fe0*/  IMAD.SHL.U32 R6, R103.reuse, 0x80, RZ ;  /* 0x0000008067067824 */ /* 0x040fe200078e00ff */
[----:B------:R-:W-:Y:S01]  /*1ff0*/  ULDC.64 UR4, c[0x0][0x5d0] ;  /* 0x0001740000047ab9 */ /* 0x000fe20000000a00 */
[C---:B------:R-:W-:Y:S01]  /*2000*/  LOP3.LUT R8, R100.reuse, 0x6, R95, 0xf8, !PT ;  /* 0x0000000664087812 */ /* 0x040fe200078ef85f */
[----:B------:R-:W-:Y:S01]  /*2010*/  IMAD.WIDE R104, R103, 0x80, R88 ;  /* 0x0000008067687825 */ /* 0x000fe200078e0258 */
[----:B------:R-:W-:Y:S01]  /*2020*/  ISETP.GE.AND P0, PT, R100, UR6, PT ;  /* 0x0000000664007c0c */ /* 0x000fe2000bf06270 */
[----:B------:R-:W-:Y:S01]  /*2030*/  ULDC UR6, c[0x0][0x284] ;  /* 0x0000a10000067ab9 */ /* 0x000fe20000000800 */
[----:B------:R-:W-:Y:S01]  /*2040*/  SHF.R.S32.HI R9, RZ, 0x1f, R8 ;  /* 0x0000001fff097819 */ /* 0x000fe20000011408 */
[----:B------:R-:W-:Y:S01]  /*2050*/  IMAD R0, R11, UR4, RZ ;  /* 0x000000040b007c24 */ /* 0x000fe2000f8e02ff */
[----:B------:R-:W-:-:S03]  /*2060*/  ISETP.GE.OR P0, PT, R6, UR6, P0 ;  /* 0x0000000606007c0c */ /* 0x000fc60008706670 */
[C---:B------:R-:W-:Y:S02]  /*2070*/  IMAD R3, R101.reuse, UR5, R0 ;  /* 0x0000000565037c24 */ /* 0x040fe4000f8e0200 */
[----:B------:R-:W-:Y:S01]  /*2080*/  IMAD.WIDE.U32 R4, R101, UR4, R8 ;  /* 0x0000000465047c25 */ /* 0x000fe2000f8e0008 */
[----:B------:R-:W-:-:S03]  /*2090*/  ULDC.64 UR4, c[0x0][0x5c8] ;  /* 0x0001720000047ab9 */ /* 0x000fc60000000a00 */
[----:B------:R-:W-:Y:S02]  /*20a0*/  IMAD R7, R105, UR4, RZ ;  /* 0x0000000469077c24 */ /* 0x000fe4000f8e02ff */
[----:B------:R-:W-:Y:S02]  /*20b0*/  IMAD.IADD R5, R5, 0x1, R3 ;  /* 0x0000000105057824 */ /* 0x000fe400078e0203 */
[C---:B------:R-:W-:Y:S02]  /*20c0*/  IMAD R7, R104.reuse, UR5, R7 ;  /* 0x0000000568077c24 */ /* 0x040fe4000f8e0207 */
[----:B------:R-:W-:-:S04]  /*20d0*/  IMAD.WIDE.U32 R106, R104, UR4, R4 ;  /* 0x00000004686a7c25 */ /* 0x000fc8000f8e0004 */
[----:B------:R-:W-:Y:S01]  /*20e0*/  IMAD.MOV.U32 R0, RZ, RZ, -0x1 ;  /* 0xffffffffff007424 */ /* 0x000fe200078e00ff */
[----:B------:R-:W-:Y:S06]  /*20f0*/  @P0 BRA `(.L_x_32) ;  /* 0x00000040001c0947 */ /* 0x000fec0003800000 */
[----:B-----5:R-:W-:Y:S01]  /*2100*/  FSETP.NEU.AND P0, PT, R90, RZ, PT ;  /* 0x000000ff5a00720b */ /* 0x020fe20003f0d000 */
[----:B------:R-:W-:Y:S01]  /*2110*/  IMAD.IADD R4, R94, 0x1, -R100 ;  /* 0x000000015e047824 */ /* 0x000fe200078e0a64 */
[----:B------:R-:W-:Y:S01]  /*2120*/  BSSY B0, `(.L_x_32) ;  /* 0x0000404000007945 */ /* 0x000fe20003800000 */
[----:B------:R-:W-:Y:S02]  /*2130*/  IMAD.IADD R3, R99, 0x1, -R6 ;  /* 0x0000000163037824 */ /* 0x000fe400078e0a06 */
[----:B------:R-:W-:Y:S01]  /*2140*/  IMAD.IADD R103, R107, 0x1, R7 ;  /* 0x000000016b677824 */ /* 0x000fe200078e0207 */
[----:B------:R-:W-:-:S04]  /*2150*/  ISETP.GT.AND P2, PT, R4, RZ, PT ;  /* 0x000000ff0400720c */ /* 0x000fc80003f44270 */
[----:B------:R-:W-:-:S03]  /*2160*/  ISETP.GT.AND P1, PT, R3, RZ, P2 ;  /* 0x000000ff0300720c */ /* 0x000fc60001724270 */
[----:B------:R-:W-:Y:S10]  /*2170*/  @!P0 BRA `(.L_x_33) ;  /* 0x0000002c00288947 */ /* 0x000ff40003800000 */
[----:B------:R-:W0:Y:S01]  /*2180*/  LDC.64 R110, c[0x0][0x5b8] ;  /* 0x00016e00ff6e7b82 */ /* 0x000e220000000a00 */
[----:B------:R-:W-:-:S07]  /*2190*/  ULDC.64 UR4, c[0x0][0x5c0] ;  /* 0x0001700000047ab9 */ /* 0x000fce0000000a00 */
[----:B------:R-:W1:Y:S08]  /*21a0*/  LDC.64 R112, c[0x0][0x5b0] ;  /* 0x00016c00ff707b82 */ /* 0x000e700000000a00 */
[----:B------:R-:W2:Y:S01]  /*21b0*/  LDC.64 R114, c[0x0][0x5a8] ;  /* 0x00016a00ff727b82 */ /* 0x000ea20000000a00 */
[-C--:B0-----:R-:W-:Y:S02]  /*21c0*/  IMAD R6, R11, R110.reuse, RZ ;  /* 0x0000006e0b067224 */ /* 0x081fe400078e02ff */
[----:B------:R-:W-:-:S04]  /*21d0*/  IMAD.WIDE.U32 R108, R101, R110, R8 ;  /* 0x0000006e656c7225 */ /* 0x000fc800078e0008 */
[----:B------:R-:W-:Y:S02]  /*21e0*/  IMAD R107, R101, R111, R6 ;  /* 0x0000006f656b7224 */ /* 0x000fe400078e0206 */
[-C--:B-1----:R-:W-:Y:S02]  /*21f0*/  IMAD R5, R105, R112.reuse, RZ ;  /* 0x0000007069057224 */ /* 0x082fe400078e02ff */
[----:B------:R-:W-:Y:S02]  /*2200*/  IMAD.IADD R13, R109, 0x1, R107 ;  /* 0x000000016d0d7824 */ /* 0x000fe400078e026b */
[----:B------:R-:W-:Y:S02]  /*2210*/  IMAD.MOV.U32 R12, RZ, RZ, R108 ;  /* 0x000000ffff0c7224 */ /* 0x000fe400078e006c */
[C---:B------:R-:W-:Y:S02]  /*2220*/  IMAD R111, R104.reuse, R113, R5 ;  /* 0x00000071686f7224 */ /* 0x040fe400078e0205 */
[----:B------:R-:W-:-:S04]  /*2230*/  IMAD.WIDE.U32 R6, R104, R112, R12 ;  /* 0x0000007068067225 */ /* 0x000fc800078e000c */
[----:B------:R-:W-:Y:S01]  /*2240*/  IMAD.IADD R5, R7, 0x1, R111 ;  /* 0x0000000107057824 */ /* 0x000fe200078e026f */
[----:B--2---:R-:W-:-:S04]  /*2250*/  LEA R14, P0, R6, R114, 0x1 ;  /* 0x00000072060e7211 */ /* 0x004fc800078008ff */
[----:B------:R-:W-:-:S05]  /*2260*/  LEA.HI.X R15, R6, R115, R5, 0x1, P0 ;  /* 0x00000073060f7211 */ /* 0x000fca00000f0c05 */
[----:B------:R0:W2:Y:S01]  /*2270*/  @P1 LDG.E.LTC128B.U16 R5, desc[UR38][R14.64] ;  /* 0x000000260e051981 */ /* 0x0000a2000c1e1520 */
[----:B------:R-:W-:Y:S01]  /*2280*/  LEA R10, P0, R106, UR4, 0x1 ;  /* 0x000000046a0a7c11 */ /* 0x000fe2000f8008ff */
[----:B------:R-:W-:Y:S01]  /*2290*/  IMAD.WIDE.U32 R6, R104, R112, R8 ;  /* 0x0000007068067225 */ /* 0x000fe200078e0008 */
[----:B------:R-:W-:Y:S03]  /*22a0*/  BSSY B1, `(.L_x_34) ;  /* 0x0000012000017945 */ /* 0x000fe60003800000 */
[----:B------:R-:W-:Y:S02]  /*22b0*/  IMAD.IADD R7, R111, 0x1, R7 ;  /* 0x000000016f077824 */ /* 0x000fe400078e0207 */
[----:B------:R-:W-:Y:S01]  /*22c0*/  IMAD.WIDE.U32 R20, R101, R110, R6 ;  /* 0x0000006e65147225 */ /* 0x000fe200078e0006 */
[----:B0-----:R-:W-:-:S03]  /*22d0*/  SHF.L.U64.HI R15, R112, 0x3, R113 ;  /* 0x00000003700f7819 */ /* 0x001fc60000010271 */
[----:B------:R-:W-:Y:S01]  /*22e0*/  IMAD.IADD R7, R107, 0x1, R21 ;  /* 0x000000016b077824 */ /* 0x000fe200078e0215 */
[----:B------:R-:W-:Y:S01]  /*22f0*/  LEA R6, P4, R20, R114, 0x1 ;  /* 0x0000007214067211 */ /* 0x000fe200078808ff */
[----:B------:R-:W-:-:S03]  /*2300*/  IMAD.SHL.U32 R14, R112, 0x8, RZ ;  /* 0x00000008700e7824 */ /* 0x000fc600078e00ff */
[----:B------:R-:W-:Y:S01]  /*2310*/  LEA.HI.X R7, R20, R115, R7, 0x1, P4 ;  /* 0x0000007314077211 */ /* 0x000fe200020f0c07 */
[----:B--2---:R-:W-:-:S05]  /*2320*/  HADD2.F32 R11, -RZ, R5.H0_H0 ;  /* 0x20000005ff0b7230 */ /* 0x004fca0000004100 */
[----:B------:R-:W-:-:S04]  /*2330*/  FMUL R11, R11, R90 ;  /* 0x0000005a0b0b7220 */ /* 0x000fc80000400000 */
[----:B------:R-:W-:Y:S01]  /*2340*/  FFMA R24, R24, R23, R11 ;  /* 0x0000001718187223 */ /* 0x000fe2000000000b */
[----:B------:R-:W-:Y:S02]  /*2350*/  LEA.HI.X R11, R106, UR5, R103, 0x1, P0 ;  /* 0x000000056a0b7c11 */ /* 0x000fe400080f0c67 */
[----:B------:R-:W-:Y:S02]  /*2360*/  ISETP.GT.AND P0, PT, R4, 0x1, PT ;  /* 0x000000010400780c */ /* 0x000fe40003f04270 */
[----:B------:R-:W-:Y:S02]  /*2370*/  F2FP.F16.F32.PACK_AB R24, RZ, R24 ;  /* 0x00000018ff18723e */ /* 0x000fe400000000ff */
[----:B------:R-:W-:-:S03]  /*2380*/  ISETP.GT.AND P3, PT, R3, RZ, P0 ;  /* 0x000000ff0300720c */ /* 0x000fc60000764270 */
[----:B------:R0:W-:Y:S10]  /*2390*/  @P1 STG.E.U16 desc[UR38][R10.64], R24 ;  /* 0x000000180a001986 */ /* 0x0001f4000c101526 */
[----:B------:R-:W-:Y:S05]  /*23a0*/  @!P3 BRA `(.L_x_35) ;  /* 0x000000000004b947 */ /* 0x000fea0003800000 */
[----:B------:R1:W5:Y:S02]  /*23b0*/  LDG.E.LTC128B.U16 R5, desc[UR38][R6.64+0x2] ;  /* 0x0000022606057981 */ /* 0x000364000c1e1520 */
.L_x_35:
[----:B------:R-:W-:Y:S05]  /*23c0*/  BSYNC B1 ;  /* 0x0000000000017941 */ /* 0x000fea0003800000 */
.L_x_34:
[----:B-----5:R-:W-:Y:S01]  /*23d0*/  HADD2.F32 R103, -RZ, R5.H0_H0 ;  /* 0x20000005ff677230 */ /* 0x020fe20000004100 */
[----:B------:R-:W-:Y:S01]  /*23e0*/  ISETP.GT.AND P2, PT, R3, 0x8, P2 ;  /* 0x000000080300780c */ /* 0x000fe20001744270 */
[----:B------:R-:W-:Y:S01]  /*23f0*/  IMAD.WIDE.U32 R20, R104, R112, R14 ;  /* 0x0000007068147225 */ /* 0x000fe200078e000e */
[----:B0-----:R-:W-:-:S03]  /*2400*/  PRMT R24, R5, 0x7610, R24 ;  /* 0x0000761005187816 */ /* 0x001fc60000000018 */
[----:B------:R-:W-:Y:S01]  /*2410*/  FMUL R12, R103, R90 ;  /* 0x0000005a670c7220 */ /* 0x000fe20000400000 */
[----:B------:R-:W-:Y:S01]  /*2420*/  IMAD.IADD R111, R111, 0x1, R21 ;  /* 0x000000016f6f7824 */ /* 0x000fe200078e0215 */
[----:B------:R-:W-:Y:S02]  /*2430*/  IADD3 R108, P1, R108, R20, RZ ;  /* 0x000000146c6c7210 */ /* 0x000fe40007f3e0ff */
[----:B------:R-:W-:-:S03]  /*2440*/  FFMA R12, R25, R23, R12 ;  /* 0x00000017190c7223 */ /* 0x000fc6000000000c */
[----:B------:R-:W-:Y:S01]  /*2450*/  IMAD.X R13, R111, 0x1, R13, P1 ;  /* 0x000000016f0d7824 */ /* 0x000fe200008e060d */
[C---:B------:R-:W-:Y:S02]  /*2460*/  LEA R14, P1, R108.reuse, R114, 0x1 ;  /* 0x000000726c0e7211 */ /* 0x040fe400078208ff */
[----:B------:R-:W-:Y:S02]  /*2470*/  F2FP.F16.F32.PACK_AB R12, RZ, R12 ;  /* 0x0000000cff0c723e */ /* 0x000fe400000000ff */
[----:B------:R-:W-:Y:S02]  /*2480*/  LEA.HI.X R15, R108, R115, R13, 0x1, P1 ;  /* 0x000000736c0f7211 */ /* 0x000fe400008f0c0d */
[----:B------:R-:W-:-:S05]  /*2490*/  PRMT R21, R12, 0x7610, R21 ;  /* 0x000076100c157816 */ /* 0x000fca0000000015 */
[----:B------:R0:W-:Y:S04]  /*24a0*/  @P3 STG.E.U16 desc[UR38][R10.64+0x2], R21 ;  /* 0x000002150a003986 */ /* 0x0001e8000c101526 */
[----:B------:R-:W2:Y:S01]  /*24b0*/  @P2 LDG.E.LTC128B.U16 R24, desc[UR38][R14.64] ;  /* 0x000000260e182981 */ /* 0x000ea2000c1e1520 */
[----:B------:R-:W-:Y:S01]  /*24c0*/  IADD3 R20, P1, R8, R20, RZ ;  /* 0x0000001408147210 */ /* 0x000fe20007f3e0ff */
[----:B------:R-:W-:Y:S01]  /*24d0*/  BSSY B1, `(.L_x_36) ;  /* 0x0000011000017945 */ /* 0x000fe20003800000 */
[----:B------:R-:W-:Y:S02]  /*24e0*/  SHF.L.U64.HI R13, R91, 0x1, R92 ;  /* 0x000000015b0d7819 */ /* 0x000fe4000001025c */
[----:B------:R-:W-:Y:S01]  /*24f0*/  ISETP.GT.AND P0, PT, R3, 0x8, P0 ;  /* 0x000000080300780c */ /* 0x000fe20000704270 */
[----:B0-----:R-:W-:Y:S01]  /*2500*/  IMAD.X R21, R9, 0x1, R111, P1 ;  /* 0x0000000109157824 */ /* 0x001fe200008e066f */
[----:B------:R-:W-:Y:S01]  /*2510*/  LEA R12, P1, R91, R10, 0x1 ;  /* 0x0000000a5b0c7211 */ /* 0x000fe200078208ff */
[----:B------:R-:W-:-:S04]  /*2520*/  IMAD.WIDE.U32 R20, R101, R110, R20 ;  /* 0x0000006e65147225 */ /* 0x000fc800078e0014 */
[----:B------:R-:W-:Y:S01]  /*2530*/  IMAD.X R13, R13, 0x1, R11, P1 ;  /* 0x000000010d0d7824 */ /* 0x000fe200008e060b */
[----:B------:R-:W-:Y:S01]  /*2540*/  LEA R8, P3, R20, R114, 0x1 ;  /* 0x0000007214087211 */ /* 0x000fe200078608ff */
[----:B------:R-:W-:-:S05]  /*2550*/  IMAD.IADD R9, R107, 0x1, R21 ;  /* 0x000000016b097824 */ /* 0x000fca00078e0215 */
[----:B------:R-:W-:Y:S01]  /*2560*/  LEA.HI.X R9, R20, R115, R9, 0x1, P3 ;  /* 0x0000007314097211 */ /* 0x000fe200018f0c09 */
[----:B--2---:R-:W-:-:S05]  /*2570*/  HADD2.F32 R5, -RZ, R24.H0_H0 ;  /* 0x20000018ff057230 */ /* 0x004fca0000004100 */
[----:B------:R-:W-:-:S04]  /*2580*/  FMUL R5, R5, R90 ;  /* 0x0000005a05057220 */ /* 0x000fc80000400000 */
[----:B------:R-:W-:-:S05]  /*2590*/  FFMA R5, R26, R23, R5 ;  /* 0x000000171a057223 */ /* 0x000fca0000000005 */
[----:B------:R-:W-:-:S05]  /*25a0*/  F2FP.F16.F32.PACK_AB R5, RZ, R5 ;  /* 0x00000005ff05723e */ /* 0x000fca00000000ff */
[----:B------:R0:W-:Y:S01]  /*25b0*/  @P2 STG.E.U16 desc[UR38][R12.64], R5 ;  /* 0x000000050c002986 */ /* 0x0001e2000c101526 */
[----:B------:R-:W-:Y:S05]  /*25c0*/  @!P0 BRA `(.L_x_37) ;  /* 0x0000000000048947 */ /* 0x000fea0003800000 */
[----:B------:R2:W5:Y:S02]  /*25d0*/  LDG.E.LTC128B.U16 R24, desc[UR38][R8.64+0x2] ;  /* 0x0000022608187981 */ /* 0x000564000c1e1520 */
.L_x_37:
[----:B------:R-:W-:Y:S05]  /*25e0*/  BSYNC B1 ;  /* 0x0000000000017941 */ /* 0x000fea0003800000 */
.L_x_36:
[----:B0----5:R-:W-:Y:S01]  /*25f0*/  HADD2.F32 R5, -RZ, R24.H0_H0 ;  /* 0x20000018ff057230 */ /* 0x021fe20000004100 */
[----:B------:R-:W-:Y:S01]  /*2600*/  ISETP.GT.AND P1, PT, R4, 0x8, PT ;  /* 0x000000080400780c */ /* 0x000fe20003f24270 */
[----:B------:R-:W-:Y:S03]  /*2610*/  BSSY B1, `(.L_x_38) ;  /* 0x0000008000017945 */ /* 0x000fe60003800000 */
[----:B------:R-:W-:Y:S01]  /*2620*/  FMUL R14, R5, R90 ;  /* 0x0000005a050e7220 */ /* 0x000fe20000400000 */
[----:B------:R-:W-:-:S03]  /*2630*/  ISETP.GT.AND P2, PT, R3, RZ, P1 ;  /* 0x000000ff0300720c */ /* 0x000fc60000f44270 */
[----:B------:R-:W-:-:S05]  /*2640*/  FFMA R14, R27, R23, R14 ;  /* 0x000000171b0e7223 */ /* 0x000fca000000000e */
[----:B------:R-:W-:-:S05]  /*2650*/  F2FP.F16.F32.PACK_AB R14, RZ, R14 ;  /* 0x0000000eff0e723e */ /* 0x000fca00000000ff */
[----:B------:R0:W-:Y:S01]  /*2660*/  @P0 STG.E.U16 desc[UR38][R12.64+0x2], R14 ;  /* 0x0000020e0c000986 */ /* 0x0001e2000c101526 */
[----:B------:R-:W-:Y:S05]  /*2670*/  @!P2 BRA `(.L_x_39) ;  /* 0x000000000004a947 */ /* 0x000fea0003800000 */
[----:B------:R3:W5:Y:S02]  /*2680*/  LDG.E.LTC128B.U16 R24, desc[UR38][R6.64+0x10] ;  /* 0x0000102606187981 */ /* 0x000764000c1e1520 */
.L_x_39:
[----:B------:R-:W-:Y:S05]  /*2690*/  BSYNC B1 ;  /* 0x0000000000017941 */ /* 0x000fea0003800000 */
.L_x_38:
[----:B-----5:R-:W-:Y:S01]  /*26a0*/  HADD2.F32 R5, -RZ, R24.H0_H0 ;  /* 0x20000018ff057230 */ /* 0x020fe20000004100 */
        /* <DEDUP_REMOVED lines=9> */
.L_x_41:
[----:B------:R-:W-:Y:S05]  /*2740*/  BSYNC B1 ;  /* 0x0000000000017941 */ /* 0x000fea0003800000 */
.L_x_40:
[----:B----45:R-:W-:Y:S01]  /*2750*/  HADD2.F32 R5, -RZ, R24.H0_H0 ;  /* 0x20000018ff057230 */ /* 0x030fe20000004100 */
[----:B------:R-:W-:Y:S01]  /*2760*/  ISETP.GT.AND P1, PT, R3, 0x8, P1 ;  /* 0x000000080300780c */ /* 0x000fe20000f24270 */
[----:B------:R-:W-:Y:S03]  /*2770*/  BSSY B1, `(.L_x_42) ;  /* 0x0000007000017945 */ /* 0x000fe60003800000 */
[----:B0-----:R-:W-:-:S04]  /*2780*/  FMUL R14, R5, R90 ;  /* 0x0000005a050e7220 */ /* 0x001fc80000400000 */
[----:B------:R-:W-:-:S05]  /*2790*/  FFMA R14, R29, R23, R14 ;  /* 0x000000171d0e7223 */ /* 0x000fca000000000e */
[----:B------:R-:W-:-:S05]  /*27a0*/  F2FP.F16.F32.PACK_AB R14, RZ, R14 ;  /* 0x0000000eff0e723e */ /* 0x000fca00000000ff */
[----:B------:R0:W-:Y:S01]  /*27b0*/  @P3 STG.E.U16 desc[UR38][R10.64+0x12], R14 ;  /* 0x0000120e0a003986 */ /* 0x0001e2000c101526 */
[----:B------:R-:W-:Y:S05]  /*27c0*/  @!P1 BRA `(.L_x_43) ;  /* 0x0000000000049947 */ /* 0x000fea0003800000 */
[----:B------:R4:W5:Y:S02]  /*27d0*/  LDG.E.LTC128B.U16 R24, desc[UR38][R8.64+0x10] ;  /* 0x0000102608187981 */ /* 0x000964000c1e1520 */
.L_x_43:
[----:B------:R-:W-:Y:S05]  /*27e0*/  BSYNC B1 ;  /* 0x0000000000017941 */ /* 0x000fea0003800000 */
.L_x_42:
[----:B-----5:R-:W-:Y:S01]  /*27f0*/  HADD2.F32 R5, -RZ, R24.H0_H0 ;  /* 0x20000018ff057230 */ /* 0x020fe20000004100 */
[----:B------:R-:W-:Y:S01]  /*2800*/  ISETP.GT.AND P0, PT, R3, 0x8, P0 ;  /* 0x000000080300780c */ /* 0x000fe20000704270 */
[----:B------:R-:W-:Y:S03]  /*2810*/  BSSY B1, `(.L_x_44) ;  /* 0x0000007000017945 */ /* 0x000fe60003800000 */
[----:B------:R-:W-:-:S04]  /*2820*/  FMUL R5, R5, R90 ;  /* 0x0000005a05057220 */ /* 0x000fc80000400000 */
[----:B------:R-:W-:-:S05]  /*2830*/  FFMA R5, R30, R23, R5 ;  /* 0x000000171e057223 */ /* 0x000fca0000000005 */
[----:B------:R-:W-:-:S05]  /*2840*/  F2FP.F16.F32.PACK_AB R5, RZ, R5 ;  /* 0x00000005ff05723e */ /* 0x000fca00000000ff */
[----:B------:R0:W-:Y:S01]  /*2850*/  @P1 STG.E.U16 desc[UR38][R12.64+0x10], R5 ;  /* 0x000010050c001986 */ /* 0x0001e2000c101526 */
[----:B------:R-:W-:Y:S05]  /*2860*/  @!P0 BRA `(.L_x_45) ;  /* 0x0000000000048947 */ /* 0x000fea0003800000 */
[----:B------:R0:W5:Y:S02]  /*2870*/  LDG.E.LTC128B.U16 R24, desc[UR38][R8.64+0x12] ;  /* 0x0000122608187981 */ /* 0x000164000c1e1520 */
.L_x_45:
[----:B------:R-:W-:Y:S05]  /*2880*/  BSYNC B1 ;  /* 0x0000000000017941 */ /* 0x000fea0003800000 */
.L_x_44:
        /* <DEDUP_REMOVED lines=10> */
.L_x_47:
[----:B------:R-:W-:Y:S05]  /*2930*/  BSYNC B1 ;  /* 0x0000000000017941 */ /* 0x000fea0003800000 */
.L_x_46:
        /* <DEDUP_REMOVED lines=10> */
.L_x_49:
[----:B------:R-:W-:Y:S05]  /*29e0*/  BSYNC B1 ;  /* 0x0000000000017941 */ /* 0x000fea0003800000 */
.L_x_48:
[----:B0----5:R-:W-:Y:S01]  /*29f0*/  HADD2.F32 R5, -RZ, R24.H0_H0 ;  /* 0x20000018ff057230 */ /* 0x021fe20000004100 */
        /* <DEDUP_REMOVED lines=8> */
.L_x_51:
[----:B------:R-:W-:Y:S05]  /*2a80*/  BSYNC B1 ;  /* 0x0000000000017941 */ /* 0x000fea0003800000 */
.L_x_50:
        /* <DEDUP_REMOVED lines=9> */
.L_x_53:
[----:B------:R-:W-:Y:S05]  /*2b20*/  BSYNC B1 ;  /* 0x0000000000017941 */ /* 0x000fea0003800000 */
.L_x_52:
        /* <DEDUP_REMOVED lines=10> */
.L_x_55:
[----:B------:R-:W-:Y:S05]  /*2bd0*/  BSYNC B1 ;  /* 0x0000000000017941 */ /* 0x000fea0003800000 */
.L_x_54:
        /* <DEDUP_REMOVED lines=10> */
.L_x_57:
[----:B------:R-:W-:Y:S05]  /*2c80*/  BSYNC B1 ;  /* 0x0000000000017941 */ /* 0x000fea0003800000 */
.L_x_56:
        /* <DEDUP_REMOVED lines=9> */
.L_x_59:
[----:B------:R-:W-:Y:S05]  /*2d20*/  BSYNC B1 ;  /* 0x0000000000017941 */ /* 0x000fea0003800000 */
.L_x_58:
        /* <DEDUP_REMOVED lines=9> */
.L_x_61:
[----:B------:R-:W-:Y:S05]  /*2dc0*/  BSYNC B1 ;  /* 0x0000000000017941 */ /* 0x000fea0003800000 */
.L_x_60:
        /* <DEDUP_REMOVED lines=10> */
.L_x_63:
[----:B------:R-:W-:Y:S05]  /*2e70*/  BSYNC B1 ;  /* 0x0000000000017941 */ /* 0x000fea0003800000 */
.L_x_62:
        /* <DEDUP_REMOVED lines=10> */
.L_x_65:
[----:B------:R-:W-:Y:S05]  /*2f20*/  BSYNC B1 ;  /* 0x0000000000017941 */ /* 0x000fea0003800000 */
.L_x_64:
        /* <DEDUP_REMOVED lines=9> */
.L_x_67:
[----:B------:R-:W-:Y:S05]  /*2fc0*/  BSYNC B1 ;  /* 0x0000000000017941 */ /* 0x000fea0003800000 */
.L_x_66:
        /* <DEDUP_REMOVED lines=9> */
.L_x_69:
[----:B------:R-:W-:Y:S05]  /*3060*/  BSYNC B1 ;  /* 0x0000000000017941 */ /* 0x000fea0003800000 */
.L_x_68:
        /* <DEDUP_REMOVED lines=10> */
.L_x_71:
[----:B------:R-:W-:Y:S05]  /*3110*/  BSYNC B1 ;  /* 0x0000000000017941 */ /* 0x000fea0003800000 */
.L_x_70:
        /* <DEDUP_REMOVED lines=10> */
.L_x_73:
[----:B------:R-:W-:Y:S05]  /*31c0*/  BSYNC B1 ;  /* 0x0000000000017941 */ /* 0x000fea0003800000 */
.L_x_72:
        /* <DEDUP_REMOVED lines=9> */
.L_x_75:
[----:B------:R-:W-:Y:S05]  /*3260*/  BSYNC B1 ;  /* 0x0000000000017941 */ /* 0x000fea0003800000 */
.L_x_74:
        /* <DEDUP_REMOVED lines=9> */
.L_x_77:
[----:B------:R-:W-:Y:S05]  /*3300*/  BSYNC B1 ;  /* 0x0000000000017941 */ /* 0x000fea0003800000 */
.L_x_76:
        /* <DEDUP_REMOVED lines=10> */
.L_x_79:
[----:B------:R-:W-:Y:S05]  /*33b0*/  BSYNC B1 ;  /* 0x0000000000017941 */ /* 0x000fea0003800000 */
.L_x_78:
        /* <DEDUP_REMOVED lines=10> */
.L_x_81:
[----:B------:R-:W-:Y:S05]  /*3460*/  BSYNC B1 ;  /* 0x0000000000017941 */ /* 0x000fea0003800000 */
.L_x_80:
        /* <DEDUP_REMOVED lines=9> */
.L_x_83:
[----:B------:R-:W-:Y:S05]  /*3500*/  BSYNC B1 ;  /* 0x0000000000017941 */ /* 0x000fea0003800000 */
.L_x_82:
        /* <DEDUP_REMOVED lines=9> */
.L_x_85:
[----:B------:R-:W-:Y:S05]  /*35a0*/  BSYNC B1 ;  /* 0x0000000000017941 */ /* 0x000fea0003800000 */
.L_x_84:
        /* <DEDUP_REMOVED lines=10> */
.L_x_87:
[----:B------:R-:W-:Y:S05]  /*3650*/  BSYNC B1 ;  /* 0x0000000000017941 */ /* 0x000fea0003800000 */
.L_x_86:
        /* <DEDUP_REMOVED lines=10> */
.L_x_89:
[----:B------:R-:W-:Y:S05]  /*3700*/  BSYNC B1 ;  /* 0x0000000000017941 */ /* 0x000fea0003800000 */
.L_x_88:
        /* <DEDUP_REMOVED lines=9> */
.L_x_91:
[----:B------:R-:W-:Y:S05]  /*37a0*/  BSYNC B1 ;  /* 0x0000000000017941 */ /* 0x000fea0003800000 */
.L_x_90:
        /* <DEDUP_REMOVED lines=9> */
.L_x_93:
[----:B------:R-:W-:Y:S05]  /*3840*/  BSYNC B1 ;  /* 0x0000000000017941 */ /* 0x000fea0003800000 */
.L_x_92:
        /* <DEDUP_REMOVED lines=10> */
.L_x_95:
[----:B------:R-:W-:Y:S05]  /*38f0*/  BSYNC B1 ;  /* 0x0000000000017941 */ /* 0x000fea0003800000 */
.L_x_94:
        /* <DEDUP_REMOVED lines=10> */
.L_x_97:
[----:B------:R-:W-:Y:S05]  /*39a0*/  BSYNC B1 ;  /* 0x0000000000017941 */ /* 0x000fea0003800000 */
.L_x_96:
        /* <DEDUP_REMOVED lines=9> */
.L_x_99:
[----:B------:R-:W-:Y:S05]  /*3a40*/  BSYNC B1 ;  /* 0x0000000000017941 */ /* 0x000fea0003800000 */
.L_x_98:
        /* <DEDUP_REMOVED lines=9> */
.L_x_101:
[----:B------:R-:W-:Y:S05]  /*3ae0*/  BSYNC B1 ;  /* 0x0000000000017941 */ /* 0x000fea0003800000 */
.L_x_100:
        /* <DEDUP_REMOVED lines=10> */
.L_x_103:
[----:B------:R-:W-:Y:S05]  /*3b90*/  BSYNC B1 ;  /* 0x0000000000017941 */ /* 0x000fea0003800000 */
.L_x_102:
        /* <DEDUP_REMOVED lines=10> */
.L_x_105:
[----:B------:R-:W-:Y:S05]  /*3c40*/  BSYNC B1 ;  /* 0x0000000000017941 */ /* 0x000fea0003800000 */
.L_x_104:
        /* <DEDUP_REMOVED lines=9> */
.L_x_107:
[----:B------:R-:W-:Y:S05]  /*3ce0*/  BSYNC B1 ;  /* 0x0000000000017941 */ /* 0x000fea0003800000 */
.L_x_106:
        /* <DEDUP_REMOVED lines=9> */
.L_x_109:
[----:B------:R-:W-:Y:S05]  /*3d80*/  BSYNC B1 ;  /* 0x0000000000017941 */ /* 0x000fea0003800000 */
.L_x_108:
        /* <DEDUP_REMOVED lines=10> */
.L_x_111:
[----:B------:R-:W-:Y:S05]  /*3e30*/  BSYNC B1 ;  /* 0x0000000000017941 */ /* 0x000fea0003800000 */
.L_x_110:
        /* <DEDUP_REMOVED lines=10> */
.L_x_113:
[----:B------:R-:W-:Y:S05]  /*3ee0*/  BSYNC B1 ;  /* 0x0000000000017941 */ /* 0x000fea0003800000 */
.L_x_112:
        /* <DEDUP_REMOVED lines=9> */
.L_x_115:
[----:B------:R-:W-:Y:S05]  /*3f80*/  BSYNC B1 ;  /* 0x0000000000017941 */ /* 0x000fea0003800000 */
.L_x_114:
        /* <DEDUP_REMOVED lines=9> */
.L_x_117:
[----:B------:R-:W-:Y:S05]  /*4020*/  BSYNC B1 ;  /* 0x0000000000017941 */ /* 0x000fea0003800000 */
.L_x_116:
        /* <DEDUP_REMOVED lines=10> */
.L_x_119:
[----:B------:R-:W-:Y:S05]  /*40d0*/  BSYNC B1 ;  /* 0x0000000000017941 */ /* 0x000fea0003800000 */
.L_x_118:
        /* <DEDUP_REMOVED lines=10> */
.L_x_121:
[----:B------:R-:W-:Y:S05]  /*4180*/  BSYNC B1 ;  /* 0x0000000000017941 */ /* 0x000fea0003800000 */
.L_x_120:
        /* <DEDUP_REMOVED lines=9> */
.L_x_123:
[----:B------:R-:W-:Y:S05]  /*4220*/  BSYNC B1 ;  /* 0x0000000000017941 */ /* 0x000fea0003800000 */
.L_x_122:
        /* <DEDUP_REMOVED lines=9> */
.L_x_125:
[----:B------:R-:W-:Y:S05]  /*42c0*/  BSYNC B1 ;  /* 0x0000000000017941 */ /* 0x000fea0003800000 */
.L_x_124:
        /* <DEDUP_REMOVED lines=10> */
.L_x_127:
[----:B------:R-:W-:Y:S05]  /*4370*/  BSYNC B1 ;  /* 0x0000000000017941 */ /* 0x000fea0003800000 */
.L_x_126:
        /* <DEDUP_REMOVED lines=10> */
.L_x_129:
[----:B------:R-:W-:Y:S05]  /*4420*/  BSYNC B1 ;  /* 0x0000000000017941 */ /* 0x000fea0003800000 */
.L_x_128:
        /* <DEDUP_REMOVED lines=9> */
.L_x_131:
[----:B------:R-:W-:Y:S05]  /*44c0*/  BSYNC B1 ;  /* 0x0000000000017941 */ /* 0x000fea0003800000 */
.L_x_130:
        /* <DEDUP_REMOVED lines=9> */
.L_x_133:
[----:B------:R-:W-:Y:S05]  /*4560*/  BSYNC B1 ;  /* 0x0000000000017941 */ /* 0x000fea0003800000 */
.L_x_132:
        /* <DEDUP_REMOVED lines=10> */
.L_x_135:
[----:B------:R-:W-:Y:S05]  /*4610*/  BSYNC B1 ;  /* 0x0000000000017941 */ /* 0x000fea0003800000 */
.L_x_134:
        /* <DEDUP_REMOVED lines=10> */
.L_x_137:
[----:B------:R-:W-:Y:S05]  /*46c0*/  BSYNC B1 ;  /* 0x0000000000017941 */ /* 0x000fea0003800000 */
.L_x_136:
        /* <DEDUP_REMOVED lines=9> */
.L_x_139:
[----:B------:R-:W-:Y:S05]  /*4760*/  BSYNC B1 ;  /* 0x0000000000017941 */ /* 0x000fea0003800000 */
.L_x_138:
        /* <DEDUP_REMOVED lines=9> */
.L_x_141:
[----:B------:R-:W-:Y:S05]  /*4800*/  BSYNC B1 ;  /* 0x0000000000017941 */ /* 0x000fea0003800000 */
.L_x_140:
        /* <DEDUP_REMOVED lines=10> */
.L_x_143:
[----:B------:R-:W-:Y:S05]  /*48b0*/  BSYNC B1 ;  /* 0x0000000000017941 */ /* 0x000fea0003800000 */
.L_x_142:
        /* <DEDUP_REMOVED lines=10> */
.L_x_145:
[----:B------:R-:W-:Y:S05]  /*4960*/  BSYNC B1 ;  /* 0x0000000000017941 */ /* 0x000fea0003800000 */
.L_x_144:
        /* <DEDUP_REMOVED lines=9> */
.L_x_147:
[----:B------:R-:W-:Y:S05]  /*4a00*/  BSYNC B1 ;  /* 0x0000000000017941 */ /* 0x000fea0003800000 */
.L_x_146:
        /* <DEDUP_REMOVED lines=9> */
.L_x_149:
[----:B------:R-:W-:Y:S05]  /*4aa0*/  BSYNC B1 ;  /* 0x0000000000017941 */ /* 0x000fea0003800000 */
.L_x_148:
        /* <DEDUP_REMOVED lines=10> */
.L_x_151:
[----:B------:R-:W-:Y:S05]  /*4b50*/  BSYNC B1 ;  /* 0x0000000000017941 */ /* 0x000fea0003800000 */
.L_x_150:
[----:B-----5:R-:W-:Y:S01]  /*4b60*/  HADD2.F32 R5, -RZ, R24.H0_H0 ;  /* 0x20000018ff057230 */ /* 0x020fe20000004100 */
[----:B------:R-:W-:Y:S01]  /*4b70*/  ISETP.GT.AND P0, PT, R4, 0x79, PT ;  /* 0x000000790400780c */ /* 0x000fe20003f04270 */
[----:B------:R-:W-:Y:S01]  /*4b80*/  @P2 IMAD.MOV.U32 R4, RZ, RZ, R10 ;  /* 0x000000ffff042224 */ /* 0x000fe200078e000a */
[----:B------:R-:W-:Y:S02]  /*4b90*/  BSSY B1, `(.L_x_152) ;  /* 0x000000a000017945 */ /* 0x000fe40003800000 */
[----:B------:R-:W-:Y:S01]  /*4ba0*/  FMUL R5, R5, R90 ;  /* 0x0000005a05057220 */ /* 0x000fe20000400000 */
[----:B------:R-:W-:-:S03]  /*4bb0*/  ISETP.GT.AND P3, PT, R3, RZ, P0 ;  /* 0x000000ff0300720c */ /* 0x000fc60000764270 */
[----:B------:R-:W-:-:S05]  /*4bc0*/  FFMA R5, R84, R23, R5 ;  /* 0x0000001754057223 */ /* 0x000fca0000000005 */
[----:B------:R-:W-:-:S04]  /*4bd0*/  F2FP.F16.F32.PACK_AB R5, RZ, R5 ;  /* 0x00000005ff05723e */ /* 0x000fc800000000ff */
[----:B0-----:R-:W-:Y:S01]  /*4be0*/  PRMT R14, R5, 0x7610, R14 ;  /* 0x00007610050e7816 */ /* 0x001fe2000000000e */
[----:B------:R-:W-:-:S05]  /*4bf0*/  @P2 IMAD.MOV.U32 R5, RZ, RZ, R11 ;  /* 0x000000ffff052224 */ /* 0x000fca00078e000b */
[----:B------:R0:W-:Y:S01]  /*4c00*/  @P2 STG.E.U16 desc[UR38][R4.64+0xf0], R14 ;  /* 0x0000f00e04002986 */ /* 0x0001e2000c101526 */
[----:B------:R-:W-:Y:S05]  /*4c10*/  @!P3 BRA `(.L_x_153) ;  /* 0x000000000004b947 */ /* 0x000fea0003800000 */
[----:B------:R0:W5:Y:S02]  /*4c20*/  LDG.E.LTC128B.U16 R24, desc[UR38][R6.64+0xf2] ;  /* 0x0000f22606187981 */ /* 0x000164000c1e1520 */
.L_x_153:
[----:B------:R-:W-:Y:S05]  /*4c30*/  BSYNC B1 ;  /* 0x0000000000017941 */ /* 0x000fea0003800000 */
.L_x_152:
        /* <DEDUP_REMOVED lines=9> */
.L_x_155:
[----:B------:R-:W-:Y:S05]  /*4cd0*/  BSYNC B1 ;  /* 0x0000000000017941 */ /* 0x000fea0003800000 */
.L_x_154:
[----:B-----5:R-:W-:Y:S01]  /*4ce0*/  HADD2.F32 R5, -RZ, R24.H0_H0 ;  /* 0x20000018ff057230 */ /* 0x020fe20000004100 */
[----:B------:R-:W-:Y:S01]  /*4cf0*/  ISETP.GT.AND P0, PT, R3, 0x8, P0 ;  /* 0x000000080300780c */ /* 0x000fe20000704270 */
[----:B0-----:R-:W-:Y:S01]  /*4d00*/  @P1 IMAD.MOV.U32 R4, RZ, RZ, R12 ;  /* 0x000000ffff041224 */ /* 0x001fe200078e000c */
[----:B------:R-:W-:Y:S02]  /*4d10*/  BSSY B1, `(.L_x_156) ;  /* 0x0000009000017945 */ /* 0x000fe40003800000 */
[----:B------:R-:W-:-:S04]  /*4d20*/  FMUL R5, R5, R90 ;  /* 0x0000005a05057220 */ /* 0x000fc80000400000 */
[----:B------:R-:W-:-:S05]  /*4d30*/  FFMA R5, R86, R23, R5 ;  /* 0x0000001756057223 */ /* 0x000fca0000000005 */
[----:B------:R-:W-:-:S04]  /*4d40*/  F2FP.F16.F32.PACK_AB R5, RZ, R5 ;  /* 0x00000005ff05723e */ /* 0x000fc800000000ff */
[----:B-1-3--:R-:W-:Y:S01]  /*4d50*/  PRMT R6, R5, 0x7610, R6 ;  /* 0x0000761005067816 */ /* 0x00afe20000000006 */
[----:B------:R-:W-:-:S05]  /*4d60*/  @P1 IMAD.MOV.U32 R5, RZ, RZ, R13 ;  /* 0x000000ffff051224 */ /* 0x000fca00078e000d */
[----:B------:R0:W-:Y:S01]  /*4d70*/  @P1 STG.E.U16 desc[UR38][R4.64+0xf0], R6 ;  /* 0x0000f00604001986 */ /* 0x0001e2000c101526 */
[----:B------:R-:W-:Y:S05]  /*4d80*/  @!P0 BRA `(.L_x_157) ;  /* 0x0000000000048947 */ /* 0x000fea0003800000 */
[----:B------:R1:W5:Y:S02]  /*4d90*/  LDG.E.LTC128B.U16 R24, desc[UR38][R8.64+0xf2] ;  /* 0x0000f22608187981 */ /* 0x000364000c1e1520 */
.L_x_157:
[----:B------:R-:W-:Y:S05]  /*4da0*/  BSYNC B1 ;  /* 0x0000000000017941 */ /* 0x000fea0003800000 */
.L_x_156:
[----:B------:R-:W-:Y:S05]  /*4db0*/  @!P0 BRA `(.L_x_158) ;  /* 0x0000001000e88947 */ /* 0x000fea0003800000 */
[----:B-----5:R-:W-:-:S05]  /*4dc0*/  HADD2.F32 R3, -RZ, R24.H0_H0 ;  /* 0x20000018ff037230 */ /* 0x020fca0000004100 */
[----:B0-----:R-:W-:-:S04]  /*4dd0*/  FMUL R4, R3, R90 ;  /* 0x0000005a03047220 */ /* 0x001fc80000400000 */
[----:B------:R-:W-:-:S05]  /*4de0*/  FFMA R4, R87, R23, R4 ;  /* 0x0000001757047223 */ /* 0x000fca0000000004 */
[----:B------:R-:W-:-:S05]  /*4df0*/  F2FP.F16.F32.PACK_AB R4, RZ, R4 ;  /* 0x00000004ff04723e */ /* 0x000fca00000000ff */
[----:B------:R3:W-:Y:S01]  /*4e00*/  STG.E.U16 desc[UR38][R12.64+0xf2], R4 ;  /* 0x0000f2040c007986 */ /* 0x0007e2000c101526 */
[----:B------:R-:W-:Y:S05]  /*4e10*/  BRA `(.L_x_158) ;  /* 0x0000001000d07947 */ /* 0x000fea0003800000 */
.L_x_33:
[----:B------:R-:W-:Y:S01]  /*4e20*/  ISETP.GT.AND P3, PT, R4, 0x1, PT ;  /* 0x000000010400780c */ /* 0x000fe20003f64270 */
[----:B------:R-:W-:Y:S01]  /*4e30*/  ULDC.64 UR4, c[0x0][0x5c0] ;  /* 0x0001700000047ab9 */ /* 0x000fe20000000a00 */
[-C--:B------:R-:W-:Y:S01]  /*4e40*/  FMUL R24, R24, R23.reuse ;  /* 0x0000001718187220 */ /* 0x080fe20000400000 */
[----:B------:R-:W-:Y:S01]  /*4e50*/  LEA R6, P4, R106, UR4, 0x1 ;  /* 0x000000046a067c11 */ /* 0x000fe2000f8808ff */
[-C--:B------:R-:W-:Y:S01]  /*4e60*/  FMUL R25, R25, R23.reuse ;  /* 0x0000001719197220 */ /* 0x080fe20000400000 */
[----:B------:R-:W-:Y:S01]  /*4e70*/  ISETP.GT.AND P0, PT, R3, RZ, P3 ;  /* 0x000000ff0300720c */ /* 0x000fe20001f04270 */
[-C--:B------:R-:W-:Y:S01]  /*4e80*/  FMUL R26, R26, R23.reuse ;  /* 0x000000171a1a7220 */ /* 0x080fe20000400000 */
[----:B------:R-:W-:Y:S01]  /*4e90*/  F2FP.F16.F32.PACK_AB R24, RZ, R24 ;  /* 0x00000018ff18723e */ /* 0x000fe200000000ff */
[-C--:B------:R-:W-:Y:S01]  /*4ea0*/  FMUL R27, R27, R23.reuse ;  /* 0x000000171b1b7220 */ /* 0x080fe20000400000 */
[----:B------:R-:W-:Y:S01]  /*4eb0*/  LEA.HI.X R7, R106, UR5, R103, 0x1, P4 ;  /* 0x000000056a077c11 */ /* 0x000fe2000a0f0c67 */
[----:B------:R-:W-:Y:S01]  /*4ec0*/  FMUL R28, R28, R23 ;  /* 0x000000171c1c7220 */ /* 0x000fe20000400000 */
[----:B------:R-:W-:Y:S01]  /*4ed0*/  F2FP.F16.F32.PACK_AB R25, RZ, R25 ;  /* 0x00000019ff19723e */ /* 0x000fe200000000ff */
[-C--:B------:R-:W-:Y:S01]  /*4ee0*/  FMUL R29, R29, R23.reuse ;  /* 0x000000171d1d7220 */ /* 0x080fe20000400000 */
[----:B------:R-:W-:Y:S01]  /*4ef0*/  ISETP.GT.AND P2, PT, R3, 0x8, P2 ;  /* 0x000000080300780c */ /* 0x000fe20001744270 */
[----:B------:R-:W-:Y:S01]  /*4f00*/  @P1 STG.E.U16 desc[UR38][R6.64], R24 ;  /* 0x0000001806001986 */ /* 0x000fe2000c101526 */
[----:B------:R-:W-:Y:S01]  /*4f10*/  ISETP.GT.AND P1, PT, R4, 0x8, PT ;  /* 0x000000080400780c */ /* 0x000fe20003f24270 */
[-C--:B------:R-:W-:Y:S01]  /*4f20*/  FMUL R30, R30, R23.reuse ;  /* 0x000000171e1e7220 */ /* 0x080fe20000400000 */
[C---:B------:R-:W-:Y:S01]  /*4f30*/  SHF.L.U64.HI R5, R91.reuse, 0x1, R92 ;  /* 0x000000015b057819 */ /* 0x040fe2000001025c */
[----:B------:R-:W-:Y:S01]  /*4f40*/  @P0 STG.E.U16 desc[UR38][R6.64+0x2], R25 ;  /* 0x0000021906000986 */ /* 0x000fe2000c101526 */
[----:B------:R-:W-:Y:S01]  /*4f50*/  LEA R8, P5, R91, R6, 0x1 ;  /* 0x000000065b087211 */ /* 0x000fe200078a08ff */
[-C--:B------:R-:W-:Y:S01]  /*4f60*/  FMUL R31, R31, R23.reuse ;  /* 0x000000171f1f7220 */ /* 0x080fe20000400000 */
[----:B------:R-:W-:Y:S01]  /*4f70*/  ISETP.GT.AND P3, PT, R3, 0x8, P3 ;  /* 0x000000080300780c */ /* 0x000fe20001f64270 */
[-C--:B------:R-:W-:Y:S01]  /*4f80*/  FMUL R32, R32, R23.reuse ;  /* 0x0000001720207220 */ /* 0x080fe20000400000 */
[----:B------:R-:W-:Y:S01]  /*4f90*/  ISETP.GT.AND P0, PT, R4, 0x9, PT ;  /* 0x000000090400780c */ /* 0x000fe20003f04270 */
[----:B------:R-:W-:Y:S01]  /*4fa0*/  IMAD.X R9, R5, 0x1, R7, P5 ;  /* 0x0000000105097824 */ /* 0x000fe200028e0607 */
[----:B------:R-:W-:Y:S01]  /*4fb0*/  ISETP.GT.AND P4, PT, R3, RZ, P1 ;  /* 0x000000ff0300720c */ /* 0x000fe20000f84270 */
[-C--:B------:R-:W-:Y:S01]  /*4fc0*/  FMUL R33, R33, R23.reuse ;  /* 0x0000001721217220 */ /* 0x080fe20000400000 */
[----:B------:R-:W-:Y:S01]  /*4fd0*/  F2FP.F16.F32.PACK_AB R26, RZ, R26 ;  /* 0x0000001aff1a723e */ /* 0x000fe200000000ff */
[-C--:B------:R-:W-:Y:S01]  /*4fe0*/  FMUL R34, R34, R23.reuse ;  /* 0x0000001722227220 */ /* 0x080fe20000400000 */
[----:B------:R-:W-:Y:S01]  /*4ff0*/  ISETP.GT.AND P5, PT, R3, RZ, P0 ;  /* 0x000000ff0300720c */ /* 0x000fe200007a4270 */
[----:B------:R-:W-:Y:S01]  /*5000*/  FMUL R35, R35, R23 ;  /* 0x0000001723237220 */ /* 0x000fe20000400000 */
[----:B------:R-:W-:Y:S01]  /*5010*/  F2FP.F16.F32.PACK_AB R27, RZ, R27 ;  /* 0x0000001bff1b723e */ /* 0x000fe200000000ff */
[----:B------:R-:W-:Y:S01]  /*5020*/  @P2 STG.E.U16 desc[UR38][R8.64], R26 ;  /* 0x0000001a08002986 */ /* 0x000fe2000c101526 */
[----:B------:R-:W-:Y:S01]  /*5030*/  F2FP.F16.F32.PACK_AB R28, RZ, R28 ;  /* 0x0000001cff1c723e */ /* 0x000fe200000000ff */
[-C--:B------:R-:W-:Y:S01]  /*5040*/  FMUL R36, R36, R23.reuse ;  /* 0x0000001724247220 */ /* 0x080fe20000400000 */
[----:B------:R-:W-:Y:S01]  /*5050*/  ISETP.GT.AND P2, PT, R3, 0x8, P1 ;  /* 0x000000080300780c */ /* 0x000fe20000f44270 */
[----:B------:R-:W-:Y:S01]  /*5060*/  @P3 STG.E.U16 desc[UR38][R8.64+0x2], R27 ;  /* 0x0000021b08003986 */ /* 0x000fe2000c101526 */
[----:B------:R-:W-:Y:S01]  /*5070*/  ISETP.GT.AND P1, PT, R4, 0x10, PT ;  /* 0x000000100400780c */ /* 0x000fe20003f24270 */
[----:B------:R-:W-:Y:S01]  /*5080*/  FMUL R37, R37, R23 ;  /* 0x0000001725257220 */ /* 0x000fe20000400000 */
[----:B------:R-:W-:Y:S01]  /*5090*/  F2FP.F16.F32.PACK_AB R29, RZ, R29 ;  /* 0x0000001dff1d723e */ /* 0x000fe200000000ff */
[----:B------:R-:W-:Y:S01]  /*50a0*/  @P4 STG.E.U16 desc[UR38][R6.64+0x10], R28 ;  /* 0x0000101c06004986 */ /* 0x000fe2000c101526 */
[C---:B------:R-:W-:Y:S01]  /*50b0*/  ISETP.GT.AND P3, PT, R3.reuse, 0x8, P0 ;  /* 0x000000080300780c */ /* 0x040fe20000764270 */
[-C--:B------:R-:W-:Y:S01]  /*50c0*/  FMUL R38, R38, R23.reuse ;  /* 0x0000001726267220 */ /* 0x080fe20000400000 */
[----:B------:R-:W-:Y:S01]  /*50d0*/  ISETP.GT.AND P0, PT, R4, 0x11, PT ;  /* 0x000000110400780c */ /* 0x000fe20003f04270 */
[----:B------:R-:W-:Y:S01]  /*50e0*/  @P5 STG.E.U16 desc[UR38][R6.64+0x12], R29 ;  /* 0x0000121d06005986 */ /* 0x000fe2000c101526 */
        /* <DEDUP_REMOVED lines=161> */
[----:B------:R-:W-:Y:S01]  /*5b00*/  FMUL R87, R87, R23 ;  /* 0x0000001757577220 */ /* 0x000fe20000400000 */
[----:B------:R-:W-:-:S02]  /*5b10*/  F2FP.F16.F32.PACK_AB R62, RZ, R62 ;  /* 0x0000003eff3e723e */ /* 0x000fc400000000ff */
[C---:B------:R-:W-:Y:S02]  /*5b20*/  ISETP.GT.AND P5, PT, R3.reuse, RZ, P0 ;  /* 0x000000ff0300720c */ /* 0x040fe400007a4270 */
[----:B------:R-:W-:Y:S01]  /*5b30*/  F2FP.F16.F32.PACK_AB R63, RZ, R63 ;  /* 0x0000003fff3f723e */ /* 0x000fe200000000ff */
[----:B------:R-:W-:Y:S01]  /*5b40*/  @P2 STG.E.U16 desc[UR38][R8.64+0x90], R62 ;  /* 0x0000903e08002986 */ /* 0x000fe2000c101526 */
[----:B------:R-:W-:Y:S02]  /*5b50*/  F2FP.F16.F32.PACK_AB R64, RZ, R64 ;  /* 0x00000040ff40723e */ /* 0x000fe400000000ff */
[C---:B------:R-:W-:Y:S01]  /*5b60*/  ISETP.GT.AND P2, PT, R3.reuse, 0x8, P1 ;  /* 0x000000080300780c */ /* 0x040fe20000f44270 */
[----:B------:R-:W-:Y:S01]  /*5b70*/  @P3 STG.E.U16 desc[UR38][R8.64+0x92], R63 ;  /* 0x0000923f08003986 */ /* 0x000fe2000c101526 */
[----:B------:R-:W-:Y:S02]  /*5b80*/  ISETP.GT.AND P1, PT, R4, 0x58, PT ;  /* 0x000000580400780c */ /* 0x000fe40003f24270 */
[----:B------:R-:W-:Y:S01]  /*5b90*/  F2FP.F16.F32.PACK_AB R65, RZ, R65 ;  /* 0x00000041ff41723e */ /* 0x000fe200000000ff */
[----:B------:R-:W-:Y:S01]  /*5ba0*/  @P4 STG.E.U16 desc[UR38][R6.64+0xa0], R64 ;  /* 0x0000a04006004986 */ /* 0x000fe2000c101526 */
[----:B------:R-:W-:-:S02]  /*5bb0*/  ISETP.GT.AND P3, PT, R3, 0x8, P0 ;  /* 0x000000080300780c */ /* 0x000fc40000764270 */
[----:B------:R-:W-:Y:S01]  /*5bc0*/  ISETP.GT.AND P0, PT, R4, 0x59, PT ;  /* 0x000000590400780c */ /* 0x000fe20003f04270 */
[----:B------:R-:W-:Y:S01]  /*5bd0*/  @P5 STG.E.U16 desc[UR38][R6.64+0xa2], R65 ;  /* 0x0000a24106005986 */ /* 0x000fe2000c101526 */
[C---:B------:R-:W-:Y:S02]  /*5be0*/  ISETP.GT.AND P4, PT, R3.reuse, RZ, P1 ;  /* 0x000000ff0300720c */ /* 0x040fe40000f84270 */
[----:B------:R-:W-:Y:S02]  /*5bf0*/  F2FP.F16.F32.PACK_AB R66, RZ, R66 ;  /* 0x00000042ff42723e */ /* 0x000fe400000000ff */
[----:B------:R-:W-:Y:S02]  /*5c00*/  ISETP.GT.AND P5, PT, R3, RZ, P0 ;  /* 0x000000ff0300720c */ /* 0x000fe400007a4270 */
[----:B------:R-:W-:Y:S01]  /*5c10*/  F2FP.F16.F32.PACK_AB R67, RZ, R67 ;  /* 0x00000043ff43723e */ /* 0x000fe200000000ff */
[----:B------:R-:W-:Y:S01]  /*5c20*/  @P2 STG.E.U16 desc[UR38][R8.64+0xa0], R66 ;  /* 0x0000a04208002986 */ /* 0x000fe2000c101526 */
[----:B------:R-:W-:-:S02]  /*5c30*/  F2FP.F16.F32.PACK_AB R68, RZ, R68 ;  /* 0x00000044ff44723e */ /* 0x000fc400000000ff */
[C---:B------:R-:W-:Y:S01]  /*5c40*/  ISETP.GT.AND P2, PT, R3.reuse, 0x8, P1 ;  /* 0x000000080300780c */ /* 0x040fe20000f44270 */
[----:B------:R-:W-:Y:S01]  /*5c50*/  @P3 STG.E.U16 desc[UR38][R8.64+0xa2], R67 ;  /* 0x0000a24308003986 */ /* 0x000fe2000c101526 */
[C---:B------:R-:W-:Y:S02]  /*5c60*/  ISETP.GT.AND P1, PT, R4.reuse, 0x60, PT ;  /* 0x000000600400780c */ /* 0x040fe40003f24270 */
[----:B------:R-:W-:Y:S01]  /*5c70*/  F2FP.F16.F32.PACK_AB R69, RZ, R69 ;  /* 0x00000045ff45723e */ /* 0x000fe200000000ff */
[----:B------:R-:W-:Y:S01]  /*5c80*/  @P4 STG.E.U16 desc[UR38][R6.64+0xb0], R68 ;  /* 0x0000b04406004986 */ /* 0x000fe2000c101526 */
[C---:B------:R-:W-:Y:S02]  /*5c90*/  ISETP.GT.AND P3, PT, R3.reuse, 0x8, P0 ;  /* 0x000000080300780c */ /* 0x040fe40000764270 */
[----:B------:R-:W-:Y:S01]  /*5ca0*/  ISETP.GT.AND P0, PT, R4, 0x61, PT ;  /* 0x000000610400780c */ /* 0x000fe20003f04270 */
[----:B------:R-:W-:Y:S01]  /*5cb0*/  @P5 STG.E.U16 desc[UR38][R6.64+0xb2], R69 ;  /* 0x0000b24506005986 */ /* 0x000fe2000c101526 */
[----:B------:R-:W-:-:S02]  /*5cc0*/  ISETP.GT.AND P4, PT, R3, RZ, P1 ;  /* 0x000000ff0300720c */ /* 0x000fc40000f84270 */
[C---:B------:R-:W-:Y:S02]  /*5cd0*/  ISETP.GT.AND P5, PT, R3.reuse, RZ, P0 ;  /* 0x000000ff0300720c */ /* 0x040fe400007a4270 */
[----:B------:R-:W-:Y:S02]  /*5ce0*/  F2FP.F16.F32.PACK_AB R70, RZ, R70 ;  /* 0x00000046ff46723e */ /* 0x000fe400000000ff */
[----:B------:R-:W-:Y:S02]  /*5cf0*/  F2FP.F16.F32.PACK_AB R71, RZ, R71 ;  /* 0x00000047ff47723e */ /* 0x000fe400000000ff */
[----:B------:R-:W-:Y:S01]  /*5d00*/  F2FP.F16.F32.PACK_AB R72, RZ, R72 ;  /* 0x00000048ff48723e */ /* 0x000fe200000000ff */
[----:B------:R-:W-:Y:S01]  /*5d10*/  @P2 STG.E.U16 desc[UR38][R8.64+0xb0], R70 ;  /* 0x0000b04608002986 */ /* 0x000fe2000c101526 */
[----:B------:R-:W-:Y:S02]  /*5d20*/  F2FP.F16.F32.PACK_AB R73, RZ, R73 ;  /* 0x00000049ff49723e */ /* 0x000fe400000000ff */
[C---:B------:R-:W-:Y:S01]  /*5d30*/  ISETP.GT.AND P1, PT, R3.reuse, 0x8, P1 ;  /* 0x000000080300780c */ /* 0x040fe20000f24270 */
[----:B------:R-:W-:Y:S01]  /*5d40*/  @P3 STG.E.U16 desc[UR38][R8.64+0xb2], R71 ;  /* 0x0000b24708003986 */ /* 0x000fe2000c101526 */
[----:B------:R-:W-:-:S02]  /*5d50*/  ISETP.GT.AND P2, PT, R3, 0x8, P0 ;  /* 0x000000080300780c */ /* 0x000fc40000744270 */
[C---:B------:R-:W-:Y:S01]  /*5d60*/  ISETP.GT.AND P0, PT, R4.reuse, 0x69, PT ;  /* 0x000000690400780c */ /* 0x040fe20003f04270 */
[----:B------:R-:W-:Y:S01]  /*5d70*/  @P4 STG.E.U16 desc[UR38][R6.64+0xc0], R72 ;  /* 0x0000c04806004986 */ /* 0x000fe2000c101526 */
[----:B------:R-:W-:Y:S02]  /*5d80*/  ISETP.GT.AND P4, PT, R4, 0x68, PT ;  /* 0x000000680400780c */ /* 0x000fe40003f84270 */
[----:B------:R-:W-:Y:S01]  /*5d90*/  F2FP.F16.F32.PACK_AB R74, RZ, R74 ;  /* 0x0000004aff4a723e */ /* 0x000fe200000000ff */
[----:B------:R-:W-:Y:S01]  /*5da0*/  @P5 STG.E.U16 desc[UR38][R6.64+0xc2], R73 ;  /* 0x0000c24906005986 */ /* 0x000fe2000c101526 */
[C---:B------:R-:W-:Y:S02]  /*5db0*/  ISETP.GT.AND P5, PT, R3.reuse, RZ, P4 ;  /* 0x000000ff0300720c */ /* 0x040fe400027a4270 */
[----:B------:R-:W-:Y:S01]  /*5dc0*/  ISETP.GT.AND P3, PT, R3, RZ, P0 ;  /* 0x000000ff0300720c */ /* 0x000fe20000764270 */
[----:B------:R-:W-:Y:S01]  /*5dd0*/  @P1 STG.E.U16 desc[UR38][R8.64+0xc0], R74 ;  /* 0x0000c04a08001986 */ /* 0x000fe2000c101526 */
[----:B------:R-:W-:-:S02]  /*5de0*/  F2FP.F16.F32.PACK_AB R75, RZ, R75 ;  /* 0x0000004bff4b723e */ /* 0x000fc400000000ff */
[----:B------:R-:W-:Y:S02]  /*5df0*/  F2FP.F16.F32.PACK_AB R76, RZ, R76 ;  /* 0x0000004cff4c723e */ /* 0x000fe400000000ff */
[C---:B------:R-:W-:Y:S01]  /*5e00*/  ISETP.GT.AND P4, PT, R3.reuse, 0x8, P4 ;  /* 0x000000080300780c */ /* 0x040fe20002784270 */
[----:B------:R-:W-:Y:S01]  /*5e10*/  @P2 STG.E.U16 desc[UR38][R8.64+0xc2], R75 ;  /* 0x0000c24b08002986 */ /* 0x000fe2000c101526 */
[----:B------:R-:W-:Y:S02]  /*5e20*/  F2FP.F16.F32.PACK_AB R77, RZ, R77 ;  /* 0x0000004dff4d723e */ /* 0x000fe400000000ff */
[C---:B------:R-:W-:Y:S01]  /*5e30*/  ISETP.GT.AND P2, PT, R4.reuse, 0x71, PT ;  /* 0x000000710400780c */ /* 0x040fe20003f44270 */
[----:B------:R-:W-:Y:S01]  /*5e40*/  @P5 STG.E.U16 desc[UR38][R6.64+0xd0], R76 ;  /* 0x0000d04c06005986 */ /* 0x000fe2000c101526 */
[----:B------:R-:W-:Y:S02]  /*5e50*/  ISETP.GT.AND P5, PT, R3, 0x8, P0 ;  /* 0x000000080300780c */ /* 0x000fe400007a4270 */
[C---:B------:R-:W-:Y:S01]  /*5e60*/  ISETP.GT.AND P1, PT, R4.reuse, 0x78, PT ;  /* 0x000000780400780c */ /* 0x040fe20003f24270 */
[----:B------:R-:W-:Y:S01]  /*5e70*/  @P3 STG.E.U16 desc[UR38][R6.64+0xd2], R77 ;  /* 0x0000d24d06003986 */ /* 0x000fe2000c101526 */
[----:B------:R-:W-:-:S02]  /*5e80*/  ISETP.GT.AND P3, PT, R4, 0x70, PT ;  /* 0x000000700400780c */ /* 0x000fc40003f64270 */
[----:B------:R-:W-:Y:S01]  /*5e90*/  ISETP.GT.AND P0, PT, R4, 0x79, PT ;  /* 0x000000790400780c */ /* 0x000fe20003f04270 */
[----:B------:R-:W-:Y:S01]  /*5ea0*/  @P4 IMAD.MOV.U32 R4, RZ, RZ, R8 ;  /* 0x000000ffff044224 */ /* 0x000fe200078e0008 */
[----:B------:R-:W-:Y:S01]  /*5eb0*/  F2FP.F16.F32.PACK_AB R78, RZ, R78 ;  /* 0x0000004eff4e723e */ /* 0x000fe200000000ff */
[----:B------:R-:W-:Y:S01]  /*5ec0*/  @P4 IMAD.MOV.U32 R5, RZ, RZ, R9 ;  /* 0x000000ffff054224 */ /* 0x000fe200078e0009 */
[----:B------:R-:W-:Y:S02]  /*5ed0*/  F2FP.F16.F32.PACK_AB R79, RZ, R79 ;  /* 0x0000004fff4f723e */ /* 0x000fe400000000ff */
[----:B------:R-:W-:Y:S02]  /*5ee0*/  F2FP.F16.F32.PACK_AB R80, RZ, R80 ;  /* 0x00000050ff50723e */ /* 0x000fe400000000ff */
[----:B------:R0:W-:Y:S01]  /*5ef0*/  @P4 STG.E.U16 desc[UR38][R4.64+0xd0], R78 ;  /* 0x0000d04e04004986 */ /* 0x0001e2000c101526 */
[----:B------:R-:W-:Y:S02]  /*5f00*/  ISETP.GT.AND P4, PT, R3, RZ, P2 ;  /* 0x000000ff0300720c */ /* 0x000fe40001784270 */
[----:B------:R-:W-:-:S02]  /*5f10*/  F2FP.F16.F32.PACK_AB R81, RZ, R81 ;  /* 0x00000051ff51723e */ /* 0x000fc400000000ff */
[----:B------:R-:W-:Y:S02]  /*5f20*/  ISETP.GT.AND P2, PT, R3, 0x8, P2 ;  /* 0x000000080300780c */ /* 0x000fe40001744270 */
[----:B------:R-:W-:Y:S02]  /*5f30*/  F2FP.F16.F32.PACK_AB R82, RZ, R82 ;  /* 0x00000052ff52723e */ /* 0x000fe400000000ff */
[----:B------:R-:W-:Y:S02]  /*5f40*/  F2FP.F16.F32.PACK_AB R83, RZ, R83 ;  /* 0x00000053ff53723e */ /* 0x000fe400000000ff */
[----:B------:R-:W-:Y:S01]  /*5f50*/  F2FP.F16.F32.PACK_AB R84, RZ, R84 ;  /* 0x00000054ff54723e */ /* 0x000fe200000000ff */
[----:B0-----:R-:W-:Y:S01]  /*5f60*/  @P5 IMAD.MOV.U32 R4, RZ, RZ, R8 ;  /* 0x000000ffff045224 */ /* 0x001fe200078e0008 */
[----:B------:R-:W-:Y:S01]  /*5f70*/  F2FP.F16.F32.PACK_AB R85, RZ, R85 ;  /* 0x00000055ff55723e */ /* 0x000fe200000000ff */
[----:B------:R-:W-:Y:S01]  /*5f80*/  @P5 IMAD.MOV.U32 R5, RZ, RZ, R9 ;  /* 0x000000ffff055224 */ /* 0x000fe200078e0009 */
[----:B------:R-:W-:-:S02]  /*5f90*/  F2FP.F16.F32.PACK_AB R86, RZ, R86 ;  /* 0x00000056ff56723e */ /* 0x000fc400000000ff */
[----:B------:R-:W-:Y:S02]  /*5fa0*/  F2FP.F16.F32.PACK_AB R87, RZ, R87 ;  /* 0x00000057ff57723e */ /* 0x000fe400000000ff */
[----:B------:R0:W-:Y:S01]  /*5fb0*/  @P5 STG.E.U16 desc[UR38][R4.64+0xd2], R79 ;  /* 0x0000d24f04005986 */ /* 0x0001e2000c101526 */
[C---:B------:R-:W-:Y:S02]  /*5fc0*/  ISETP.GT.AND P5, PT, R3.reuse, RZ, P3 ;  /* 0x000000ff0300720c */ /* 0x040fe40001fa4270 */
[----:B------:R-:W-:-:S11]  /*5fd0*/  ISETP.GT.AND P3, PT, R3, 0x8, P3 ;  /* 0x000000080300780c */ /* 0x000fd60001f64270 */
[----:B0-----:R-:W-:Y:S02]  /*5fe0*/  @P5 IMAD.MOV.U32 R4, RZ, RZ, R6 ;  /* 0x000000ffff045224 */ /* 0x001fe400078e0006 */
[----:B------:R-:W-:-:S05]  /*5ff0*/  @P5 IMAD.MOV.U32 R5, RZ, RZ, R7 ;  /* 0x000000ffff055224 */ /* 0x000fca00078e0007 */
[----:B------:R0:W-:Y:S01]  /*6000*/  @P5 STG.E.U16 desc[UR38][R4.64+0xe0], R80 ;  /* 0x0000e05004005986 */ /* 0x0001e2000c101526 */
[C---:B------:R-:W-:Y:S02]  /*6010*/  ISETP.GT.AND P5, PT, R3.reuse, RZ, P0 ;  /* 0x000000ff0300720c */ /* 0x040fe400007a4270 */
[----:B------:R-:W-:Y:S01]  /*6020*/  ISETP.GT.AND P0, PT, R3, 0x8, P0 ;  /* 0x000000080300780c */ /* 0x000fe20000704270 */
[----:B0-----:R-:W-:Y:S02]  /*6030*/  @P4 IMAD.MOV.U32 R4, RZ, RZ, R6 ;  /* 0x000000ffff044224 */ /* 0x001fe400078e0006 */
[----:B------:R-:W-:-:S05]  /*6040*/  @P4 IMAD.MOV.U32 R5, RZ, RZ, R7 ;  /* 0x000000ffff054224 */ /* 0x000fca00078e0007 */
[----:B------:R0:W-:Y:S01]  /*6050*/  @P4 STG.E.U16 desc[UR38][R4.64+0xe2], R81 ;  /* 0x0000e25104004986 */ /* 0x0001e2000c101526 */
[C---:B------:R-:W-:Y:S02]  /*6060*/  ISETP.GT.AND P4, PT, R3.reuse, RZ, P1 ;  /* 0x000000ff0300720c */ /* 0x040fe40000f84270 */
[----:B------:R-:W-:Y:S01]  /*6070*/  ISETP.GT.AND P1, PT, R3, 0x8, P1 ;  /* 0x000000080300780c */ /* 0x000fe20000f24270 */
[----:B0-----:R-:W-:Y:S02]  /*6080*/  @P3 IMAD.MOV.U32 R4, RZ, RZ, R8 ;  /* 0x000000ffff043224 */ /* 0x001fe400078e0008 */
[----:B------:R-:W-:-:S05]  /*6090*/  @P3 IMAD.MOV.U32 R5, RZ, RZ, R9 ;  /* 0x000000ffff053224 */ /* 0x000fca00078e0009 */
[----:B------:R0:W-:Y:S02]  /*60a0*/  @P3 STG.E.U16 desc[UR38][R4.64+0xe0], R82 ;  /* 0x0000e05204003986 */ /* 0x0001e4000c101526 */
[----:B0-----:R-:W-:Y:S02]  /*60b0*/  @P2 IMAD.MOV.U32 R4, RZ, RZ, R8 ;  /* 0x000000ffff042224 */ /* 0x001fe400078e0008 */
[----:B------:R-:W-:-:S05]  /*60c0*/  @P2 IMAD.MOV.U32 R5, RZ, RZ, R9 ;  /* 0x000000ffff052224 */ /* 0x000fca00078e0009 */
[----:B------:R0:W-:Y:S02]  /*60d0*/  @P2 STG.E.U16 desc[UR38][R4.64+0xe2], R83 ;  /* 0x0000e25304002986 */ /* 0x0001e4000c101526 */
[----:B0-----:R-:W-:Y:S02]  /*60e0*/  @P4 IMAD.MOV.U32 R4, RZ, RZ, R6 ;  /* 0x000000ffff044224 */ /* 0x001fe400078e0006 */
[----:B------:R-:W-:-:S05]  /*60f0*/  @P4 IMAD.MOV.U32 R5, RZ, RZ, R7 ;  /* 0x000000ffff054224 */ /* 0x000fca00078e0007 */
[----:B------:R0:W-:Y:S04]  /*6100*/  @P4 STG.E.U16 desc[UR38][R4.64+0xf0], R84 ;  /* 0x0000f05404004986 */ /* 0x0001e8000c101526 */
[----:B------:R1:W-:Y:S01]  /*6110*/  @P5 STG.E.U16 desc[UR38][R6.64+0xf2], R85 ;  /* 0x0000f25506005986 */ /* 0x0003e2000c101526 */
[----:B0-----:R-:W-:Y:S02]  /*6120*/  @P1 IMAD.MOV.U32 R4, RZ, RZ, R8 ;  /* 0x000000ffff041224 */ /* 0x001fe400078e0008 */
[----:B------:R-:W-:-:S05]  /*6130*/  @P1 IMAD.MOV.U32 R5, RZ, RZ, R9 ;  /* 0x000000ffff051224 */ /* 0x000fca00078e0009 */
[----:B------:R1:W-:Y:S04]  /*6140*/  @P1 STG.E.U16 desc[UR38][R4.64+0xf0], R86 ;  /* 0x0000f05604001986 */ /* 0x0003e8000c101526 */
[----:B------:R1:W-:Y:S02]  /*6150*/  @P0 STG.E.U16 desc[UR38][R8.64+0xf2], R87 ;  /* 0x0000f25708000986 */ /* 0x0003e4000c101526 */
.L_x_158:
[----:B------:R-:W-:Y:S05]  /*6160*/  BSYNC B0 ;  /* 0x0000000000007941 */ /* 0x000fea0003800000 */
.L_x_32:
[----:B------:R-:W-:Y:S01]  /*6170*/  IADD3 R16, P0, R16, UR36, RZ ;  /* 0x0000002410107c10 */ /* 0x000fe2000ff1e0ff */
[----:B------:R-:W-:Y:S01]  /*6180*/  ULDC.64 UR4, c[0x0][0x650] ;  /* 0x0001940000047ab9 */ /* 0x000fe20000000a00 */
[----:B------:R-:W-:Y:S01]  /*6190*/  PRMT R3, RZ, 0x7610, R3 ;  /* 0x00007610ff037816 */ /* 0x000fe20000000003 */
[----:B------:R-:W-:Y:S01]  /*61a0*/  IMAD.MOV.U32 R100, RZ, RZ, -0x1 ;  /* 0xffffffffff647424 */ /* 0x000fe200078e00ff */
[----:B------:R-:W-:Y:S01]  /*61b0*/  IADD3.X R17, R17, UR42, RZ, P0, !PT ;  /* 0x0000002a11117c10 */ /* 0x000fe200087fe4ff */
[----:B------:R-:W-:Y:S01]  /*61c0*/  IMAD.MOV.U32 R101, RZ, RZ, -0x1 ;  /* 0xffffffffff657424 */ /* 0x000fe200078e00ff */
[----:B------:R-:W-:-:S04]  /*61d0*/  ISETP.GE.U32.AND P0, PT, R16, UR4, PT ;  /* 0x0000000410007c0c */ /* 0x000fc8000bf06070 */
[----:B------:R-:W-:-:S13]  /*61e0*/  ISETP.GE.U32.AND.EX P0, PT, R17, UR5, PT, P0 ;  /* 0x0000000511007c0c */ /* 0x000fda000bf06100 */
[----:B------:R-:W-:Y:S05]  /*61f0*/  @P0 BRA `(.L_x_159) ;  /* 0x00000004004c0947 */ /* 0x000fea0003800000 */
[----:B------:R-:W0:Y:S01]  /*6200*/  LDC.64 R10, c[0x0][0x628] ;  /* 0x00018a00ff0a7b82 */ /* 0x000e220000000a00 */
[----:B---3--:R-:W3:Y:S01]  /*6210*/  S2R R12, SR_CTAID.X ;  /* 0x00000000000c7919 */ /* 0x008ee20000002500 */
[----:B-12-4-:R-:W-:Y:S02]  /*6220*/  IMAD.MOV.U32 R8, RZ, RZ, R16 ;  /* 0x000000ffff087224 */ /* 0x016fe400078e0010 */
[----:B------:R-:W-:Y:S01]  /*6230*/  IMAD.MOV.U32 R9, RZ, RZ, R17 ;  /* 0x000000ffff097224 */ /* 0x000fe200078e0011 */
[----:B------:R-:W1:Y:S03]  /*6240*/  S2R R20, SR_CTAID.Y ;  /* 0x0000000000147919 */ /* 0x000e660000002600 */
[----:B------:R-:W2:Y:S08]  /*6250*/  LDC R0, c[0x0][0x630] ;  /* 0x00018c00ff007b82 */ /* 0x000eb00000000800 */
[----:B------:R-:W4:Y:S01]  /*6260*/  LDC.64 R14, c[0x0][0x620] ;  /* 0x00018800ff0e7b82 */ /* 0x000f220000000a00 */
[----:B0-----:R-:W-:-:S04]  /*6270*/  ISETP.NE.U32.AND P0, PT, R10, RZ, PT ;  /* 0x000000ff0a00720c */ /* 0x001fc80003f05070 */
[----:B------:R-:W-:-:S13]  /*6280*/  ISETP.NE.AND.EX P0, PT, R11, RZ, PT, P0 ;  /* 0x000000ff0b00720c */ /* 0x000fda0003f05300 */
[----:B-1234-:R-:W-:Y:S05]  /*6290*/  @!P0 BRA `(.L_x_160) ;  /* 0x0000000000288947 */ /* 0x01efea0003800000 */
        /* <DEDUP_REMOVED lines=10> */
.L_x_160:
[-CC-:B------:R-:W-:Y:S01]  /*6340*/  SHF.R.U64 R101, R8, R0.reuse, R9.reuse ;  /* 0x0000000008657219 */ /* 0x180fe20000001209 */
[----:B------:R-:W0:Y:S01]  /*6350*/  LDC.64 R26, c[0x0][0x640] ;  /* 0x00019000ff1a7b82 */ /* 0x000e220000000a00 */
[----:B------:R-:W-:Y:S01]  /*6360*/  SHF.R.U32.HI R0, RZ, R0, R9 ;  /* 0x00000000ff007219 */ /* 0x000fe20000011609 */
[----:B------:R-:W-:Y:S01]  /*6370*/  ULDC UR4, c[0x0][0x150] ;  /* 0x0000540000047ab9 */ /* 0x000fe20000000800 */
[----:B------:R-:W-:Y:S02]  /*6380*/  IADD3 R3, P0, RZ, -R101, RZ ;  /* 0x80000065ff037210 */ /* 0x000fe40007f1e0ff */
[----:B------:R-:W-:-:S03]  /*6390*/  I2FP.F32.U32 R7, R12 ;  /* 0x0000000c00077245 */ /* 0x000fc60000201000 */
[----:B------:R-:W1:Y:S01]  /*63a0*/  LDC R6, c[0x0][0x618] ;  /* 0x00018600ff067b82 */ /* 0x000e620000000800 */
[----:B------:R-:W-:Y:S02]  /*63b0*/  IMAD.X R5, RZ, RZ, ~R0, P0 ;  /* 0x000000ffff057224 */ /* 0x000fe400000e0e00 */
[----:B------:R-:W-:Y:S01]  /*63c0*/  FMUL R7, R7, UR4 ;  /* 0x0000000407077c20 */ /* 0x000fe20008400000 */
[----:B------:R-:W-:Y:S01]  /*63d0*/  ULDC UR4, c[0x0][0x154] ;  /* 0x0000550000047ab9 */ /* 0x000fe20000000800 */
[-C--:B------:R-:W-:Y:S02]  /*63e0*/  IMAD R0, R5, R14.reuse, RZ ;  /* 0x0000000e05007224 */ /* 0x080fe400078e02ff */
[C---:B------:R-:W-:Y:S01]  /*63f0*/  IMAD.WIDE.U32 R4, R3.reuse, R14, R16 ;  /* 0x0000000e03047225 */ /* 0x040fe200078e0010 */
[----:B------:R-:W2:Y:S01]  /*6400*/  LDC R8, c[0x0][0x608] ;  /* 0x00018200ff087b82 */ /* 0x000ea20000000800 */
[----:B------:R-:W3:Y:S02]  /*6410*/  F2I.U32.TRUNC.NTZ R7, R7 ;  /* 0x0000000700077305 */ /* 0x000ee4000020f000 */
[----:B------:R-:W-:Y:S01]  /*6420*/  IMAD R3, R3, R15, R0 ;  /* 0x0000000f03037224 */ /* 0x000fe200078e0200 */
[----:B------:R-:W-:-:S03]  /*6430*/  I2FP.F32.U32 R0, R20 ;  /* 0x0000001400007245 */ /* 0x000fc60000201000 */
[----:B------:R-:W-:Y:S01]  /*6440*/  IMAD.IADD R3, R5, 0x1, R3 ;  /* 0x0000000105037824 */ /* 0x000fe200078e0203 */
[----:B------:R-:W4:Y:S01]  /*6450*/  LDC R11, c[0x0][0x658] ;  /* 0x00019600ff0b7b82 */ /* 0x000f220000000800 */
[----:B0-----:R-:W-:-:S04]  /*6460*/  ISETP.NE.U32.AND P0, PT, R26, RZ, PT ;  /* 0x000000ff1a00720c */ /* 0x001fc80003f05070 */
[----:B------:R-:W-:-:S03]  /*6470*/  ISETP.NE.AND.EX P0, PT, R27, RZ, PT, P0 ;  /* 0x000000ff1b00720c */ /* 0x000fc60003f05300 */
[----:B------:R-:W0:Y:S01]  /*6480*/  LDC R9, c[0x0][0x144] ;  /* 0x00005100ff097b82 */ /* 0x000e220000000800 */
[-C--:B-1----:R-:W-:Y:S01]  /*6490*/  SHF.R.U64 R10, R4, R6.reuse, R3 ;  /* 0x00000006040a7219 */ /* 0x082fe20000001203 */
[----:B---3--:R-:W-:Y:S01]  /*64a0*/  IMAD.MOV R7, RZ, RZ, -R7 ;  /* 0x000000ffff077224 */ /* 0x008fe200078e0a07 */
[----:B------:R-:W-:Y:S01]  /*64b0*/  SHF.R.U32.HI R3, RZ, R6, R3 ;  /* 0x00000006ff037219 */ /* 0x000fe20000011603 */
[----:B------:R-:W-:-:S04]  /*64c0*/  FMUL R6, R0, UR4 ;  /* 0x0000000400067c20 */ /* 0x000fc80008400000 */
[----:B------:R-:W1:Y:S01]  /*64d0*/  LDC R21, c[0x0][0x148] ;  /* 0x00005200ff157b82 */ /* 0x000e620000000800 */
[----:B------:R3:W0:Y:S01]  /*64e0*/  F2I.U32.TRUNC.NTZ R14, R6 ;  /* 0x00000006000e7305 */ /* 0x000622000020f000 */
[-CC-:B--2---:R-:W-:Y:S02]  /*64f0*/  SHF.R.U64 R13, R10, R8.reuse, R3.reuse ;  /* 0x000000080a0d7219 */ /* 0x184fe40000001203 */
[----:B------:R-:W-:-:S04]  /*6500*/  SHF.R.U32.HI R0, RZ, R8, R3 ;  /* 0x00000008ff007219 */ /* 0x000fc80000011603 */
[----:B-----5:R-:W2:Y:S01]  /*6510*/  LDC R24, c[0x0][0x648] ;  /* 0x00019200ff187b82 */ /* 0x020ea20000000800 */
[-CC-:B----4-:R-:W-:Y:S02]  /*6520*/  SHF.R.U64 R15, R13, R11.reuse, R0.reuse ;  /* 0x0000000b0d0f7219 */ /* 0x190fe40000001200 */
[----:B------:R-:W-:-:S03]  /*6530*/  SHF.R.U32.HI R5, RZ, R11, R0 ;  /* 0x0000000bff057219 */ /* 0x000fc60000011600 */
[----:B------:R-:W-:Y:S02]  /*6540*/  IMAD.MOV.U32 R4, RZ, RZ, R15 ;  /* 0x000000ffff047224 */ /* 0x000fe400078e000f */
[----:B------:R-:W4:Y:S01]  /*6550*/  LDC R28, c[0x0][0x638] ;  /* 0x00018e00ff1c7b82 */ /* 0x000f220000000800 */
[----:B0-----:R-:W-:-:S07]  /*6560*/  IMAD R25, R9, R7, R12 ;  /* 0x0000000709197224 */ /* 0x001fce00078e020c */
[----:B------:R-:W0:Y:S08]  /*6570*/  LDC R29, c[0x0][0x610] ;  /* 0x00018400ff1d7b82 */ /* 0x000e300000000800 */
[----:B------:R-:W0:Y:S01]  /*6580*/  LDC R30, c[0x0][0x600] ;  /* 0x00018000ff1e7b82 */ /* 0x000e220000000800 */
[----:B-123--:R-:W-:Y:S05]  /*6590*/  @!P0 BRA `(.L_x_161) ;  /* 0x0000000000288947 */ /* 0x00efea0003800000 */
[----:B------:R-:W1:Y:S02]  /*65a0*/  LDC R0, c[0x0][0x64c] ;  /* 0x00019300ff007b82 */ /* 0x000e640000000800 */
[----:B-1----:R-:W-:-:S05]  /*65b0*/  IADD3 R3, P0, R15, R0, RZ ;  /* 0x000000000f037210 */ /* 0x002fca0007f1e0ff */
        /* <DEDUP_REMOVED lines=8> */
.L_x_161:
[----:B------:R-:W-:Y:S01]  /*6640*/  ISETP.NE.AND P0, PT, R2, 0x1, PT ;  /* 0x000000010200780c */ /* 0x000fe20003f05270 */
[----:B------:R-:W-:Y:S01]  /*6650*/  IMAD.MOV R14, RZ, RZ, -R14 ;  /* 0x000000ffff0e7224 */ /* 0x000fe200078e0a0e */
[----:B------:R-:W-:Y:S02]  /*6660*/  SHF.R.U64 R3, R4, R24, R5 ;  /* 0x0000001804037219 */ /* 0x000fe40000001205 */
[----:B------:R-:W-:Y:S02]  /*6670*/  LOP3.LUT R0, R13, R98, RZ, 0xc0, !PT ;  /* 0x000000620d007212 */ /* 0x000fe400078ec0ff */
[----:B------:R-:W-:Y:S01]  /*6680*/  LOP3.LUT R10, R10, R97, RZ, 0xc0, !PT ;  /* 0x000000610a0a7212 */ /* 0x000fe200078ec0ff */
[----:B------:R-:W-:Y:S02]  /*6690*/  IMAD.MOV R4, RZ, RZ, -R3 ;  /* 0x000000ffff047224 */ /* 0x000fe400078e0a03 */
[----:B------:R-:W-:Y:S02]  /*66a0*/  IMAD R0, R93, R3, R0 ;  /* 0x000000035d007224 */ /* 0x000fe400078e0200 */
[----:B----4-:R-:W-:-:S02]  /*66b0*/  IMAD R3, R4, R28, R15 ;  /* 0x0000001c04037224 */ /* 0x010fc400078e020f */
[----:B------:R-:W-:Y:S02]  /*66c0*/  @P0 IMAD R25, R21, R14, R20 ;  /* 0x0000000e15190224 */ /* 0x000fe400078e0214 */
[----:B0-----:R-:W-:Y:S02]  /*66d0*/  IMAD R5, R3, R30, R10 ;  /* 0x0000001e03057224 */ /* 0x001fe400078e020a */
[----:B------:R-:W-:Y:S02]  /*66e0*/  IMAD R0, R0, R29, R25 ;  /* 0x0000001d00007224 */ /* 0x000fe400078e0219 */
[----:B------:R-:W-:-:S03]  /*66f0*/  IMAD.MOV.U32 R4, RZ, RZ, 0x1 ;  /* 0x00000001ff047424 */ /* 0x000fc600078e00ff */
[----:B------:R-:W-:Y:S02]  /*6700*/  SEL R100, R5, R0, !P0 ;  /* 0x0000000005647207 */ /* 0x000fe40004000000 */
[----:B------:R-:W-:Y:S02]  /*6710*/  PRMT R3, R4, 0x7610, R3 ;  /* 0x0000761004037816 */ /* 0x000fe40000000003 */
[----:B------:R-:W-:-:S07]  /*6720*/  SEL R0, R0, R5, !P0 ;  /* 0x0000000500007207 */ /* 0x000fce0004000000 */
.L_x_159:
[----:B------:R-:W-:Y:S01]  /*6730*/  UIADD3 UR41, UR43, UR41, URZ ;  /* 0x000000292b297290 */ /* 0x000fe2000fffe03f */
[----:B------:R-:W-:Y:S01]  /*6740*/  LOP3.LUT P0, RZ, R3, 0xff, RZ, 0xc0, !PT ;  /* 0x000000ff03ff7812 */ /* 0x000fe2000780c0ff */
[----:B------:R-:W-:Y:S02]  /*6750*/  IMAD.MOV.U32 R103, RZ, RZ, R0 ;  /* 0x000000ffff677224 */ /* 0x000fe400078e0000 */
[----:B------:R-:W-:Y:S02]  /*6760*/  USHF.R.U32.HI UR4, URZ, 0x2, UR41 ;  /* 0x000000023f047899 */ /* 0x000fe40008011629 */
[----:B------:R-:W-:Y:S02]  /*6770*/  UISETP.GT.U32.AND UP1, UPT, UR41, 0x3, UPT ;  /* 0x000000032900788c */ /* 0x000fe4000bf24070 */
[----:B------:R-:W-:Y:S02]  /*6780*/  ULOP3.LUT UR4, UR4, 0x1, URZ, 0xc0, !UPT ;  /* 0x0000000104047892 */ /* 0x000fe4000f8ec03f */
[----:B------:R-:W-:-:S02]  /*6790*/  UISETP.LT.U32.AND UP1, UPT, UR43, 0x4, UP1 ;  /* 0x000000042b00788c */ /* 0x000fc40008f21070 */
[----:B------:R-:W-:Y:S02]  /*67a0*/  UISETP.NE.U32.AND UP0, UPT, UR4, 0x1, UPT ;  /* 0x000000010400788c */ /* 0x000fe4000bf05070 */
[----:B------:R-:W-:Y:S02]  /*67b0*/  USEL UR5, URZ, 0x1, !UP1 ;  /* 0x000000013f057887 */ /* 0x000fe4000c800000 */
[----:B------:R-:W-:Y:S02]  /*67c0*/  UISETP.GT.U32.AND UP0, UPT, UR43, 0x3, !UP0 ;  /* 0x000000032b00788c */ /* 0x000fe4000c704070 */
[----:B------:R-:W-:Y:S02]  /*67d0*/  ULOP3.LUT UR41, UR41, 0x3, URZ, 0xc0, !UPT ;  /* 0x0000000329297892 */ /* 0x000fe4000f8ec03f */
[----:B------:R-:W-:-:S04]  /*67e0*/  USEL UR4, URZ, 0x1, !UP0 ;  /* 0x000000013f047887 */ /* 0x000fc8000c000000 */
[----:B------:R-:W-:Y:S01]  /*67f0*/  ULOP3.LUT UR40, UR4, UR40, UR5, 0x96, !UPT ;  /* 0x0000002804287292 */ /* 0x000fe2000f8e9605 */
[----:B------:R-:W-:Y:S11]  /*6800*/  @P0 BRA `(.L_x_162) ;  /* 0xffffffac001c0947 */ /* 0x000ff6000383ffff */
[----:B------:R-:W-:Y:S05]  /*6810*/  EXIT ;  /* 0x000000000000794d */ /* 0x000fea0003800000 */
.L_x_7:
        /* <DEDUP_REMOVED lines=26> */
.L_x_164:
[----:B------:R-:W0:Y:S01]  /*69c0*/  LDC.64 R28, c[0x0][0x640] ;  /* 0x00019000ff1c7b82 */ /* 0x000e220000000a00 */
[-CC-:B------:R-:W-:Y:S01]  /*69d0*/  SHF.R.U64 R21, R14, R6.reuse, R15.reuse ;  /* 0x000000060e157219 */ /* 0x180fe2000000120f */
[----:B------:R-:W-:Y:S01]  /*69e0*/  IMAD.MOV.U32 R30, RZ, RZ, 0x1 ;  /* 0x00000001ff1e7424 */ /* 0x000fe200078e00ff */
[----:B------:R-:W-:Y:S02]  /*69f0*/  SHF.R.U32.HI R6, RZ, R6, R15 ;  /* 0x00000006ff067219 */ /* 0x000fe4000001160f */
[----:B------:R-:W-:-:S03]  /*6a00*/  IADD3 R13, P0, RZ, -R21, RZ ;  /* 0x80000015ff0d7210 */ /* 0x000fc60007f1e0ff */
[----:B------:R-:W1:Y:S02]  /*6a10*/  LDC R12, c[0x0][0x618] ;  /* 0x00018600ff0c7b82 */ /* 0x000e640000000800 */
[----:B------:R-:W-:-:S04]  /*6a20*/  IMAD.X R9, RZ, RZ, ~R6, P0 ;  /* 0x000000ffff097224 */ /* 0x000fc800000e0e06 */
[-C--:B------:R-:W-:Y:S02]  /*6a30*/  IMAD R6, R9, R24.reuse, RZ ;  /* 0x0000001809067224 */ /* 0x080fe400078e02ff */
[----:B------:R-:W2:Y:S01]  /*6a40*/  LDC R14, c[0x0][0x608] ;  /* 0x00018200ff0e7b82 */ /* 0x000ea20000000800 */
[----:B------:R-:W-:-:S04]  /*6a50*/  IMAD.WIDE.U32 R8, R13, R24, R16 ;  /* 0x000000180d087225 */ /* 0x000fc800078e0010 */
[----:B------:R-:W-:-:S03]  /*6a60*/  IMAD R13, R13, R25, R6 ;  /* 0x000000190d0d7224 */ /* 0x000fc600078e0206 */
[----:B------:R-:W3:Y:S01]  /*6a70*/  LDC R27, c[0x0][0x658] ;  /* 0x00019600ff1b7b82 */ /* 0x000ee20000000800 */
[----:B------:R-:W-:Y:S01]  /*6a80*/  IMAD.IADD R9, R9, 0x1, R13 ;  /* 0x0000000109097824 */ /* 0x000fe200078e020d */
[----:B0-----:R-:W-:-:S04]  /*6a90*/  ISETP.NE.U32.AND P0, PT, R28, RZ, PT ;  /* 0x000000ff1c00720c */ /* 0x001fc80003f05070 */
[----:B------:R-:W-:Y:S02]  /*6aa0*/  ISETP.NE.AND.EX P0, PT, R29, RZ, PT, P0 ;  /* 0x000000ff1d00720c */ /* 0x000fe40003f05300 */
[----:B------:R-:W0:Y:S01]  /*6ab0*/  LDC R22, c[0x0][0x600] ;  /* 0x00018000ff167b82 */ /* 0x000e220000000800 */
[-CC-:B-1----:R-:W-:Y:S01]  /*6ac0*/  SHF.R.U64 R10, R8, R12.reuse, R9.reuse ;  /* 0x0000000c080a7219 */ /* 0x182fe20000001209 */
[----:B------:R-:W-:Y:S01]  /*6ad0*/  IMAD.MOV.U32 R8, RZ, RZ, -0x1 ;  /* 0xffffffffff087424 */ /* 0x000fe200078e00ff */
[----:B------:R-:W-:-:S05]  /*6ae0*/  SHF.R.U32.HI R9, RZ, R12, R9 ;  /* 0x0000000cff097219 */ /* 0x000fca0000011609 */
[----:B------:R-:W1:Y:S01]  /*6af0*/  LDC R24, c[0x0][0x648] ;  /* 0x00019200ff187b82 */ /* 0x000e620000000800 */
[-CC-:B--2---:R-:W-:Y:S02]  /*6b00*/  SHF.R.U64 R23, R10, R14.reuse, R9.reuse ;  /* 0x0000000e0a177219 */ /* 0x184fe40000001209 */
[----:B------:R-:W-:-:S05]  /*6b10*/  SHF.R.U32.HI R6, RZ, R14, R9 ;  /* 0x0000000eff067219 */ /* 0x000fca0000011609 */
[----:B------:R-:W2:Y:S01]  /*6b20*/  LDC R26, c[0x0][0x638] ;  /* 0x00018e00ff1a7b82 */ /* 0x000ea20000000800 */
[-C--:B---3--:R-:W-:Y:S02]  /*6b30*/  SHF.L.U32 R8, R8, R27.reuse, RZ ;  /* 0x0000001b08087219 */ /* 0x088fe400000006ff */
[-CC-:B------:R-:W-:Y:S02]  /*6b40*/  SHF.R.U64 R25, R23, R27.reuse, R6.reuse ;  /* 0x0000001b17197219 */ /* 0x180fe40000001206 */
[----:B------:R-:W-:Y:S02]  /*6b50*/  LOP3.LUT R32, RZ, R8, RZ, 0x33, !PT ;  /* 0x00000008ff207212 */ /* 0x000fe400078e33ff */
[----:B------:R-:W-:Y:S01]  /*6b60*/  SHF.R.U32.HI R9, RZ, R27, R6 ;  /* 0x0000001bff097219 */ /* 0x000fe20000011606 */
[----:B------:R-:W3:Y:S01]  /*6b70*/  LDC R31, c[0x0][0x610] ;  /* 0x00018400ff1f7b82 */ /* 0x000ee20000000800 */
[----:B------:R-:W-:Y:S01]  /*6b80*/  IMAD.MOV.U32 R8, RZ, RZ, R25 ;  /* 0x000000ffff087224 */ /* 0x000fe200078e0019 */
[----:B------:R-:W-:Y:S06]  /*6b90*/  @!P0 BRA `(.L_x_165) ;  /* 0x0000000000288947 */ /* 0x000fec0003800000 */
        /* <DEDUP_REMOVED lines=10> */
.L_x_165:
[----:B------:R-:W-:Y:S02]  /*6c40*/  ISETP.NE.AND P0, PT, R2, 0x1, PT ;  /* 0x000000010200780c */ /* 0x000fe40003f05270 */
[----:B-1----:R-:W-:Y:S01]  /*6c50*/  SHF.R.U64 R6, R8, R24, R9 ;  /* 0x0000001808067219 */ /* 0x002fe20000001209 */
[----:B0-----:R-:W-:Y:S01]  /*6c60*/  VIADD R9, R22, 0xffffffff ;  /* 0xffffffff16097836 */ /* 0x001fe20000000000 */
[----:B------:R-:W-:Y:S02]  /*6c70*/  SHF.L.U32 R30, R30, R27, RZ ;  /* 0x0000001b1e1e7219 */ /* 0x000fe400000006ff */
[----:B------:R-:W-:Y:S01]  /*6c80*/  LOP3.LUT R5, R23, R32, RZ, 0xc0, !PT ;  /* 0x0000002017057212 */ /* 0x000fe200078ec0ff */
[----:B------:R-:W-:-:S04]  /*6c90*/  IMAD.MOV R8, RZ, RZ, -R6 ;  /* 0x000000ffff087224 */ /* 0x000fc800078e0a06 */
[----:B------:R-:W-:Y:S01]  /*6ca0*/  IMAD R6, R30, R6, R5 ;  /* 0x000000061e067224 */ /* 0x000fe200078e0205 */
[----:B------:R-:W-:Y:S01]  /*6cb0*/  LOP3.LUT R5, R10, R9, RZ, 0xc0, !PT ;  /* 0x000000090a057212 */ /* 0x000fe200078ec0ff */
[----:B------:R-:W-:Y:S02]  /*6cc0*/  @P0 IMAD R3, R7, R20, R4 ;  /* 0x0000001407030224 */ /* 0x000fe400078e0204 */
[----:B--2---:R-:W-:Y:S02]  /*6cd0*/  IMAD R4, R8, R26, R25 ;  /* 0x0000001a08047224 */ /* 0x004fe400078e0219 */
[----:B---3--:R-:W-:Y:S02]  /*6ce0*/  IMAD R3, R6, R31, R3 ;  /* 0x0000001f06037224 */ /* 0x008fe400078e0203 */
[----:B------:R-:W-:Y:S02]  /*6cf0*/  IMAD R4, R4, R22, R5 ;  /* 0x0000001604047224 */ /* 0x000fe400078e0205 */
[----:B------:R-:W-:-:S02]  /*6d00*/  IMAD.MOV.U32 R8, RZ, RZ, 0x1 ;  /* 0x00000001ff087424 */ /* 0x000fc400078e00ff */
[----:B------:R-:W-:Y:S01]  /*6d10*/  IMAD.MOV.U32 R6, RZ, RZ, R21 ;  /* 0x000000ffff067224 */ /* 0x000fe200078e0015 */
[----:B------:R-:W-:Y:S02]  /*6d20*/  SEL R19, R4, R3, !P0 ;  /* 0x0000000304137207 */ /* 0x000fe40004000000 */
[----:B------:R-:W-:-:S07]  /*6d30*/  SEL R13, R3, R4, !P0 ;  /* 0x00000004030d7207 */ /* 0x000fce0004000000 */
.L_x_163:
[----:B------:R-:W-:-:S08]  /*6d40*/  NOP ;  /* 0x0000000000007918 */ /* 0x000fd00000000000 */
[----:B------:R-:W0:-:S00]  /*6d50*/  USETMAXREG.DEALLOC.CTAPOOL 0x28 ;  /* 0x00000028000079c8 */ /* 0x000e0000080e0500 */
[----:B0-----:R-:W-:-:S13]  /*6d60*/  ISETP.NE.AND P0, PT, R0, RZ, PT ;  /* 0x000000ff0000720c */ /* 0x001fda0003f05270 */
[----:B------:R-:W-:Y:S05]  /*6d70*/  @P0 EXIT ;  /* 0x000000000000094d */ /* 0x000fea0003800000 */
[----:B------:R-:W-:Y:S01]  /*6d80*/  LOP3.LUT P0, RZ, R8, 0xff, RZ, 0xc0, !PT ;  /* 0x000000ff08ff7812 */ /* 0x000fe2000780c0ff */
[----:B------:R-:W-:Y:S02]  /*6d90*/  IMAD.MOV.U32 R10, RZ, RZ, 0x1 ;  /* 0x00000001ff0a7424 */ /* 0x000fe400078e00ff */
[----:B------:R-:W-:-:S10]  /*6da0*/  IMAD.MOV.U32 R9, RZ, RZ, RZ ;  /* 0x000000ffff097224 */ /* 0x000fd400078e00ff */
[----:B------:R-:W-:Y:S05]  /*6db0*/  @!P0 BRA `(.L_x_166) ;  /* 0x0000000c00908947 */ /* 0x000fea0003800000 */
[----:B------:R-:W0:Y:S01]  /*6dc0*/  LDC R0, c[0x0][0x28c] ;  /* 0x0000a300ff007b82 */ /* 0x000e220000000800 */
[----:B------:R-:W-:Y:S01]  /*6dd0*/  UMOV UR7, 0x1 ;  /* 0x0000000100077882 */ /* 0x000fe20000000000 */
[----:B------:R-:W-:Y:S01]  /*6de0*/  ULDC UR14, c[0x0][0x658] ;  /* 0x00019600000e7ab9 */ /* 0x000fe20000000800 */
[----:B------:R-:W-:Y:S01]  /*6df0*/  UMOV UR6, 0xffffffff ;  /* 0xffffffff00067882 */ /* 0x000fe20000000000 */
[----:B------:R-:W-:Y:S01]  /*6e00*/  BSSY B0, `(.L_x_166) ;  /* 0x00000df000007945 */ /* 0x000fe20003800000 */
[----:B------:R-:W-:Y:S01]  /*6e10*/  USHF.L.U32 UR6, UR6, UR14, URZ ;  /* 0x0000000e06067299 */ /* 0x000fe2000800063f */
[----:B------:R-:W-:Y:S01]  /*6e20*/  LOP3.LUT R12, R18, 0x2, RZ, 0xfc, !PT ;  /* 0x00000002120c7812 */ /* 0x000fe200078efcff */
[----:B------:R-:W-:Y:S01]  /*6e30*/  IMAD.MOV.U32 R10, RZ, RZ, 0x1 ;  /* 0x00000001ff0a7424 */ /* 0x000fe200078e00ff */
[----:B------:R-:W1:Y:S01]  /*6e40*/  S2UR UR5, SR_CgaCtaId ;  /* 0x00000000000579c3 */ /* 0x000e620000008800 */
[----:B------:R-:W-:Y:S01]  /*6e50*/  IMAD.MOV.U32 R9, RZ, RZ, RZ ;  /* 0x000000ffff097224 */ /* 0x000fe200078e00ff */
[----:B------:R-:W-:Y:S01]  /*6e60*/  ULDC UR13, c[0x0][0x600] ;  /* 0x00018000000d7ab9 */ /* 0x000fe20000000800 */
[----:B------:R-:W-:Y:S01]  /*6e70*/  UMOV UR23, 0x5 ;  /* 0x0000000500177882 */ /* 0x000fe20000000000 */
[----:B------:R-:W-:-:S02]  /*6e80*/  UIADD3 UR13, UR13, -0x1, URZ ;  /* 0xffffffff0d0d7890 */ /* 0x000fc4000fffe03f */
[----:B------:R-:W-:Y:S02]  /*6e90*/  USHF.L.U32 UR14, UR7, UR14, URZ ;  /* 0x0000000e070e7299 */ /* 0x000fe4000800063f */
[----:B------:R-:W-:Y:S01]  /*6ea0*/  ULOP3.LUT UR21, URZ, UR6, URZ, 0x33, !UPT ;  /* 0x000000063f157292 */ /* 0x000fe2000f8e333f */
[----:B------:R-:W-:Y:S01]  /*6eb0*/  ULDC.64 UR30, c[0x0][0x198] ;  /* 0x00006600001e7ab9 */ /* 0x000fe20000000a00 */
[----:B0-----:R-:W-:-:S05]  /*6ec0*/  VIADD R0, R0, 0x3f ;  /* 0x0000003f00007836 */ /* 0x001fca0000000000 */
[----:B------:R-:W-:Y:S01]  /*6ed0*/  SHF.R.S32.HI R3, RZ, 0x1f, R0 ;  /* 0x0000001fff037819 */ /* 0x000fe20000011400 */
[----:B-1----:R-:W-:-:S03]  /*6ee0*/  ULOP3.LUT UR4, UR5, 0x1, URZ, 0xc0, !UPT ;  /* 0x0000000105047892 */ /* 0x002fc6000f8ec03f */
[----:B------:R-:W-:Y:S01]  /*6ef0*/  LEA.HI R3, R3, R0, RZ, 0x6 ;  /* 0x0000000003037211 */ /* 0x000fe200078f30ff */
[----:B------:R-:W-:Y:S01]  /*6f00*/  USHF.R.U32.HI UR34, URZ, 0x1, UR5 ;  /* 0x000000013f227899 */ /* 0x000fe20008011605 */
[----:B------:R-:W-:Y:S01]  /*6f10*/  IMAD.MOV.U32 R0, RZ, RZ, 0x1 ;  /* 0x00000001ff007424 */ /* 0x000fe200078e00ff */
[----:B------:R-:W-:Y:S01]  /*6f20*/  USHF.L.U32 UR15, UR5, 0x5, URZ ;  /* 0x00000005050f7899 */ /* 0x000fe2000800063f */
[--C-:B------:R-:W-:Y:S01]  /*6f30*/  SHF.R.S32.HI R8, RZ, 0x6, R3.reuse ;  /* 0x00000006ff087819 */ /* 0x100fe20000011403 */
[----:B------:R-:W-:Y:S02]  /*6f40*/  USHF.L.U32 UR35, UR5, 0xb, URZ ;  /* 0x0000000b05237899 */ /* 0x000fe4000800063f */
[----:B------:R-:W-:Y:S01]  /*6f50*/  ULOP3.LUT UR5, UR5, 0xfffffffe, URZ, 0xc0, !UPT ;  /* 0xfffffffe05057892 */ /* 0x000fe2000f8ec03f */
[----:B------:R-:W-:Y:S01]  /*6f60*/  PRMT R3, R0, 0x7610, R3 ;  /* 0x0000761000037816 */ /* 0x000fe20000000003 */
[----:B------:R-:W-:Y:S01]  /*6f70*/  UISETP.GT.U32.AND UP0, UPT, UR4, 0xffff, UPT ;  /* 0x0000ffff0400788c */ /* 0x000fe2000bf04070 */
[----:B------:R-:W-:Y:S01]  /*6f80*/  VIADD R0, R8, 0x1 ;  /* 0x0000000108007836 */ /* 0x000fe20000000000 */
[----:B------:R-:W-:-:S02]  /*6f90*/  USHF.L.U32 UR22, UR7, UR5, URZ ;  /* 0x0000000507167299 */ /* 0x000fc4000800063f */
[----:B------:R-:W-:Y:S02]  /*6fa0*/  ULOP3.LUT UR5, UR5, 0x1, URZ, 0xfc, !UPT ;  /* 0x0000000105057892 */ /* 0x000fe4000f8efc3f */
[----:B------:R-:W-:Y:S02]  /*6fb0*/  USEL UR4, UR4, 0xffff, !UP0 ;  /* 0x0000ffff04047887 */ /* 0x000fe4000c000000 */
[----:B------:R-:W-:Y:S02]  /*6fc0*/  USHF.L.U32 UR5, UR7, UR5, URZ ;  /* 0x0000000507057299 */ /* 0x000fe4000800063f */
[----:B------:R-:W-:Y:S02]  /*6fd0*/  ULOP3.LUT UR4, UR4, 0xffff, URZ, 0xc0, !UPT ;  /* 0x0000ffff04047892 */ /* 0x000fe4000f8ec03f */
[----:B------:R-:W-:Y:S02]  /*6fe0*/  ULOP3.LUT UR15, UR15, 0x20, URZ, 0xc0, !UPT ;  /* 0x000000200f0f7892 */ /* 0x000fe4000f8ec03f */
[----:B------:R-:W-:-:S02]  /*6ff0*/  ULOP3.LUT UR22, UR22, UR5, URZ, 0xfc, !UPT ;  /* 0x0000000516167292 */ /* 0x000fc4000f8efc3f */
[----:B------:R-:W-:-:S12]  /*7000*/  USHF.L.U32 UR23, UR23, UR4, URZ ;  /* 0x0000000417177299 */ /* 0x000fd8000800063f */
.L_x_177:
[----:B------:R-:W-:-:S03]  /*7010*/  UMOV UR4, 0xffffffff ;  /* 0xffffffff00047882 */ /* 0x000fc60000000000 */
[----:B------:R-:W-:Y:S05]  /*7020*/  BRA.DIV UR4, `(.L_x_167) ;  /* 0x0000000e04dc7947 */ /* 0x000fea000b800000 */
[----:B------:R-:W-:-:S13]  /*7030*/  ELECT P6, URZ, PT ;  /* 0x00000000003f782f */ /* 0x000fda00038c0000 */
.L_x_188:
[----:B------:R-:W-:Y:S04]  /*7040*/  BSSY B1, `(.L_x_168) ;  /* 0x0000047000017945 */ /* 0x000fe80003800000 */
[----:B------:R-:W-:Y:S05]  /*7050*/  @!P6 BRA `(.L_x_169) ;  /* 0x000000040014e947 */ /* 0x000fea0003800000 */
[----:B------:R-:W0:Y:S02]  /*7060*/  LDC R4, c[0x0][0x28c] ;  /* 0x0000a300ff047b82 */ /* 0x000e240000000800 */
[----:B0-----:R-:W-:-:S13]  /*7070*/  ISETP.GE.AND P0, PT, R4, 0x1, PT ;  /* 0x000000010400780c */ /* 0x001fda0003f06270 */
[----:B------:R-:W-:Y:S05]  /*7080*/  @!P0 BRA `(.L_x_169) ;  /* 0x0000000400088947 */ /* 0x000fea0003800000 */
[----:B------:R-:W-:Y:S01]  /*7090*/  LEA R13, R13, UR34, 0x1 ;  /* 0x000000220d0d7c11 */ /* 0x000fe2000f8e08ff */
[----:B------:R-:W-:Y:S02]  /*70a0*/  IMAD.SHL.U32 R19, R19, 0x80, RZ ;  /* 0x0000008013137824 */ /* 0x000fe400078e00ff */
[----:B------:R-:W-:Y:S02]  /*70b0*/  IMAD.MOV.U32 R21, RZ, RZ, RZ ;  /* 0x000000ffff157224 */ /* 0x000fe400078e00ff */
[----:B------:R-:W-:Y:S02]  /*70c0*/  IMAD.U32 R23, RZ, RZ, UR15 ;  /* 0x0000000fff177e24 */ /* 0x000fe4000f8e00ff */
[----:B------:R-:W-:Y:S02]  /*70d0*/  IMAD.MOV.U32 R4, RZ, RZ, R0 ;  /* 0x000000ffff047224 */ /* 0x000fe400078e0000 */
[----:B------:R-:W-:Y:S02]  /*70e0*/  IMAD.MOV.U32 R5, RZ, RZ, R10 ;  /* 0x000000ffff057224 */ /* 0x000fe400078e000a */
[----:B------:R-:W-:-:S02]  /*70f0*/  IMAD.MOV.U32 R7, RZ, RZ, R9 ;  /* 0x000000ffff077224 */ /* 0x000fc400078e0009 */
[----:B------:R-:W-:Y:S02]  /*7100*/  IMAD.SHL.U32 R15, R13, 0x40, RZ ;  /* 0x000000400d0f7824 */ /* 0x000fe400078e00ff */
[----:B------:R-:W-:-:S07]  /*7110*/  VIADD R24, R19, 0x40 ;  /* 0x0000004013187836 */ /* 0x000fce0000000000 */
.L_x_172:
[----:B------:R-:W0:Y:S01]  /*7120*/  S2R R14, SR_CgaCtaId ;  /* 0x00000000000e7919 */ /* 0x000e220000008800 */
[----:B------:R-:W-:Y:S02]  /*7130*/  MOV R13, 0x400 ;  /* 0x00000400000d7802 */ /* 0x000fe40000000f00 */
[----:B------:R-:W-:Y:S02]  /*7140*/  ISETP.NE.AND P1, PT, R11, RZ, PT ;  /* 0x000000ff0b00720c */ /* 0x000fe40003f25270 */
[----:B0-----:R-:W-:Y:S02]  /*7150*/  LEA R22, R14, R13, 0x18 ;  /* 0x0000000d0e167211 */ /* 0x001fe400078ec0ff */
[----:B------:R-:W-:-:S09]  /*7160*/  SHF.L.U32 R13, R5, 0x1f, RZ ;  /* 0x0000001f050d7819 */ /* 0x000fd200000006ff */
[----:B------:R-:W0:Y:S01]  /*7170*/  @!P1 LDC R14, c[0x0][0x500] ;  /* 0x00014000ff0e9b82 */ /* 0x000e220000000800 */
[----:B------:R-:W-:-:S04]  /*7180*/  IMAD R20, R7, 0x8, R22 ;  /* 0x0000000807147824 */ /* 0x000fc800078e0216 */
[----:B------:R-:W1:Y:S02]  /*7190*/  SYNCS.PHASECHK.TRANS64.TRYWAIT P0, [R20+URZ+0x20], R13 ;  /* 0x0000200d140075a7 */ /* 0x000e64000800017f */
[----:B-1----:R-:W-:Y:S05]  /*71a0*/  @!P0 BRA `(.L_x_170) ;  /* 0x0000000c009c8947 */ /* 0x002fea0003800000 */
.L_x_189:
[----:B-1----:R-:W-:Y:S01]  /*71b0*/  PRMT R13, R12, 0x9910, RZ ;  /* 0x000099100c0d7816 */ /* 0x002fe200000000ff */
[----:B0-----:R0:W-:Y:S03]  /*71c0*/  @!P1 SYNCS.ARRIVE.TRANS64 RZ, [R20+URZ], R14 ;  /* 0x0000000e14ff99a7 */ /* 0x0011e6000800003f */
[----:B------:R-:W-:-:S13]  /*71d0*/  ISETP.NE.AND P0, PT, R13, 0x2, PT ;  /* 0x000000020d00780c */ /* 0x000fda0003f05270 */
[----:B0-----:R-:W-:Y:S05]  /*71e0*/  @P0 BRA `(.L_x_171) ;  /* 0x0000000000040947 */ /* 0x001fea0003800000 */
[----:B------:R-:W-:Y:S01]  /*71f0*/  BPT.TRAP 0x1 ;  /* 0x000000040000795c */ /* 0x000fe20000300000 */
.L_x_171:
[----:B------:R-:W-:Y:S01]  /*7200*/  R2UR UR8, R7 ;  /* 0x00000000070872ca */ /* 0x000fe200000e0000 */
[----:B------:R-:W-:Y:S01]  /*7210*/  VIADD R4, R4, 0xffffffff ;  /* 0xffffffff04047836 */ /* 0x000fe20000000000 */
[----:B------:R-:W-:Y:S01]  /*7220*/  R2UR UR10, R22 ;  /* 0x00000000160a72ca */ /* 0x000fe200000e0000 */
[----:B------:R-:W-:Y:S01]  /*7230*/  UIADD3 UR6, UP0, UR30, 0xf0, URZ ;  /* 0x000000f01e067890 */ /* 0x000fe2000ff1e03f */
[----:B------:R-:W-:Y:S01]  /*7240*/  R2UR UR25, R20 ;  /* 0x00000000141972ca */ /* 0x000fe200000e0000 */
[----:B------:R-:W-:Y:S01]  /*7250*/  UIADD3 UR32, UP1, UR30, 0x1f0, URZ ;  /* 0x000001f01e207890 */ /* 0x000fe2000ff3e03f */
[----:B------:R-:W-:Y:S01]  /*7260*/  R2UR UR28, R6 ;  /* 0x00000000061c72ca */ /* 0x000fe200000e0000 */
[----:B------:R-:W-:Y:S01]  /*7270*/  UIADD3.X UR7, URZ, UR31, URZ, UP0, !UPT ;  /* 0x0000001f3f077290 */ /* 0x000fe200087fe43f */
[----:B------:R-:W-:Y:S01]  /*7280*/  R2UR UR26, R21 ;  /* 0x00000000151a72ca */ /* 0x000fe200000e0000 */
[----:B------:R-:W-:Y:S01]  /*7290*/  UPRMT UR29, URZ, 0x5410, UR23 ;  /* 0x000054103f1d7896 */ /* 0x000fe20008000017 */
[----:B------:R-:W-:Y:S01]  /*72a0*/  R2UR UR19, R23 ;  /* 0x00000000171372ca */ /* 0x000fe200000e0000 */
[----:B------:R-:W-:Y:S01]  /*72b0*/  UIADD3.X UR33, URZ, UR31, URZ, UP1, !UPT ;  /* 0x0000001f3f217290 */ /* 0x000fe20008ffe43f */
[----:B------:R-:W-:Y:S01]  /*72c0*/  R2UR UR27, R15 ;  /* 0x000000000f1b72ca */ /* 0x000fe200000e0000 */
[----:B------:R-:W-:Y:S01]  /*72d0*/  USHF.L.U32 UR8, UR8, 0xd, URZ ;  /* 0x0000000d08087899 */ /* 0x000fe2000800063f */
[----:B------:R-:W-:Y:S01]  /*72e0*/  R2UR UR18, R19 ;  /* 0x00000000131272ca */ /* 0x000fe200000e0000 */
[----:B------:R-:W-:Y:S01]  /*72f0*/  UPRMT UR38, URZ, 0x5410, UR22 ;  /* 0x000054103f267896 */ /* 0x000fe20008000016 */
[----:B------:R-:W-:Y:S01]  /*7300*/  ISETP.GT.AND P1, PT, R4, 0x1, PT ;  /* 0x000000010400780c */ /* 0x000fe20003f24270 */
[----:B------:R-:W-:Y:S01]  /*7310*/  ULEA UR9, UR34, UR8, 0xc ;  /* 0x0000000822097291 */ /* 0x000fe2000f8e603f */
[----:B------:R-:W-:Y:S01]  /*7320*/  VIADD R7, R7, 0x1 ;  /* 0x0000000107077836 */ /* 0x000fe20000000000 */
[----:B------:R-:W-:Y:S01]  /*7330*/  ULOP3.LUT UR8, UR8, 0x800, UR35, 0xf8, !UPT ;  /* 0x0000080008087892 */ /* 0x000fe2000f8ef823 */
[----:B------:R-:W-:Y:S01]  /*7340*/  VIADD R23, R23, 0x40 ;  /* 0x0000004017177836 */ /* 0x000fe20000000000 */
[----:B------:R-:W-:Y:S01]  /*7350*/  ULEA UR9, UR9, UR10, 0x1 ;  /* 0x0000000a09097291 */ /* 0x000fe2000f8e083f */
[----:B------:R-:W-:Y:S01]  /*7360*/  VIADD R21, R21, 0x40 ;  /* 0x0000004015157836 */ /* 0x000fe20000000000 */
[----:B------:R-:W-:Y:S01]  /*7370*/  ULEA UR8, UR8, UR10, 0x1 ;  /* 0x0000000a08087291 */ /* 0x000fe2000f8e083f */
[----:B------:R-:W-:Y:S01]  /*7380*/  R2UR UR10, R24 ;  /* 0x00000000180a72ca */ /* 0x000fe200000e0000 */
[----:B------:R-:W-:Y:S01]  /*7390*/  UIADD3 UR24, UR9, 0x100, URZ ;  /* 0x0000010009187890 */ /* 0x000fe2000fffe03f */
[----:B------:R-:W-:Y:S01]  /*73a0*/  ISETP.NE.AND P0, PT, R7, 0x4, PT ;  /* 0x000000040700780c */ /* 0x000fe20003f05270 */
[----:B------:R-:W-:-:S02]  /*73b0*/  UIADD3 UR16, UR8, 0x10100, URZ ;  /* 0x0001010008107890 */ /* 0x000fc4000fffe03f */
[----:B------:R-:W-:Y:S01]  /*73c0*/  UIADD3 UR8, UR8, 0x12100, URZ ;  /* 0x0001210008087890 */ /* 0x000fe2000fffe03f */
[----:B------:R-:W-:Y:S01]  /*73d0*/  SEL R14, RZ, 0x1, P0 ;  /* 0x00000001ff0e7807 */ /* 0x000fe20000000000 */
[----:B------:R-:W-:Y:S01]  /*73e0*/  UMOV UR4, 0x0 ;  /* 0x0000000000047882 */ /* 0x000fe20000000000 */
[----:B------:R-:W-:Y:S01]  /*73f0*/  UMOV UR5, 0x10000000 ;  /* 0x1000000000057882 */ /* 0x000fe20000000000 */
[----:B------:R-:W-:Y:S01]  /*7400*/  UMOV UR17, UR25 ;  /* 0x0000001900117c82 */ /* 0x000fe20008000000 */
[----:B------:R-:W-:Y:S01]  /*7410*/  UMOV UR20, UR28 ;  /* 0x0000001c00147c82 */ /* 0x000fe20008000000 */
[----:B------:R-:W-:Y:S01]  /*7420*/  UMOV UR9, UR25 ;  /* 0x0000001900097c82 */ /* 0x000fe20008000000 */
[----:B------:R-:W-:Y:S01]  /*7430*/  UMOV UR11, UR19 ;  /* 0x00000013000b7c82 */ /* 0x000fe20008000000 */
[----:B------:R0:W-:Y:S01]  /*7440*/  UTMALDG.3D.MULTICAST [UR24], [UR6], UR29, desc[UR4] ;  /* 0x00000418060073b4 */ /* 0x0001e2000801181d */
[----:B------:R-:W-:Y:S01]  /*7450*/  UMOV UR12, UR28 ;  /* 0x0000001c000c7c82 */ /* 0x000fe20008000000 */
[----:B------:R-:W-:-:S02]  /*7460*/  LOP3.LUT R5, R5, R14, RZ, 0x3c, !PT ;  /* 0x0000000e05057212 */ /* 0x000fc400078e3cff */
[----:B------:R-:W-:Y:S01]  /*7470*/  SEL R7, R7, RZ, P0 ;  /* 0x000000ff07077207 */ /* 0x000fe20000000000 */
[----:B------:R0:W-:Y:S01]  /*7480*/  UTMALDG.3D.MULTICAST [UR16], [UR32], UR38, desc[UR4] ;  /* 0x00000410200073b4 */ /* 0x0001e20008011826 */
[----:B------:R0:W-:Y:S02]  /*7490*/  UTMALDG.3D.MULTICAST [UR8], [UR32], UR38, desc[UR4] ;  /* 0x00000408200073b4 */ /* 0x0001e40008011826 */
[----:B0-----:R-:W-:Y:S05]  /*74a0*/  @P1 BRA `(.L_x_172) ;  /* 0xfffffffc001c1947 */ /* 0x001fea000383ffff */
.L_x_169:
[----:B------:R-:W-:Y:S05]  /*74b0*/  BSYNC B1 ;  /* 0x0000000000017941 */ /* 0x000fea0003800000 */
.L_x_168:
[----:B------:R-:W-:Y:S01]  /*74c0*/  LOP3.LUT P1, RZ, R3, 0xff, RZ, 0xc0, !PT ;  /* 0x000000ff03ff7812 */ /* 0x000fe2000782c0ff */
[----:B------:R-:W-:Y:S01]  /*74d0*/  IMAD.IADD R9, R8, 0x1, R9 ;  /* 0x0000000108097824 */ /* 0x000fe200078e0209 */
[----:B------:R-:W-:Y:S01]  /*74e0*/  IADD3 R16, P2, R16, UR36, RZ ;  /* 0x0000002410107c10 */ /* 0x000fe2000ff5e0ff */
[----:B------:R-:W-:Y:S01]  /*74f0*/  ULDC.64 UR4, c[0x0][0x650] ;  /* 0x0001940000047ab9 */ /* 0x000fe20000000a00 */
[----:B------:R-:W-:Y:S01]  /*7500*/  BSSY B1, `(.L_x_173) ;  /* 0x000006c000017945 */ /* 0x000fe20003800000 */
[----:B------:R-:W-:Y:S01]  /*7510*/  IMAD.MOV.U32 R13, RZ, RZ, -0x1 ;  /* 0xffffffffff0d7424 */ /* 0x000fe200078e00ff */
[----:B------:R-:W-:Y:S01]  /*7520*/  SHF.R.U32.HI R3, RZ, 0x2, R9 ;  /* 0x00000002ff037819 */ /* 0x000fe20000011609 */
[----:B------:R-:W-:Y:S01]  /*7530*/  IMAD.MOV.U32 R19, RZ, RZ, -0x1 ;  /* 0xffffffffff137424 */ /* 0x000fe200078e00ff */
[----:B------:R-:W-:Y:S01]  /*7540*/  ISETP.GT.U32.AND P0, PT, R9, 0x3, PT ;  /* 0x000000030900780c */ /* 0x000fe20003f04070 */
[----:B------:R-:W-:Y:S01]  /*7550*/  IMAD.MOV.U32 R6, RZ, RZ, -0x1 ;  /* 0xffffffffff067424 */ /* 0x000fe200078e00ff */
[----:B------:R-:W-:-:S02]  /*7560*/  LOP3.LUT R3, R3, 0x1, RZ, 0xc0, !PT ;  /* 0x0000000103037812 */ /* 0x000fc400078ec0ff */
[----:B------:R-:W-:Y:S01]  /*7570*/  ISETP.LT.U32.AND P0, PT, R8, 0x4, P0 ;  /* 0x000000040800780c */ /* 0x000fe20000701070 */
[----:B------:R-:W0:Y:S01]  /*7580*/  @P1 S2R R5, SR_CgaCtaId ;  /* 0x0000000000051919 */ /* 0x000e220000008800 */
[----:B------:R-:W-:Y:S02]  /*7590*/  @P1 MOV R4, 0x400 ;  /* 0x0000040000041802 */ /* 0x000fe40000000f00 */
[----:B------:R-:W-:Y:S02]  /*75a0*/  IADD3.X R17, R17, UR42, RZ, P2, !PT ;  /* 0x0000002a11117c10 */ /* 0x000fe400097fe4ff */
[----:B------:R-:W-:Y:S02]  /*75b0*/  ISETP.GE.U32.AND P2, PT, R16, UR4, PT ;  /* 0x0000000410007c0c */ /* 0x000fe4000bf46070 */
[----:B------:R-:W-:Y:S02]  /*75c0*/  LOP3.LUT R9, R9, 0x3, RZ, 0xc0, !PT ;  /* 0x0000000309097812 */ /* 0x000fe400078ec0ff */
[----:B0-----:R-:W-:-:S04]  /*75d0*/  @P1 LEA R4, R5, R4, 0x18 ;  /* 0x0000000405041211 */ /* 0x001fc800078ec0ff */
[----:B------:R0:W-:Y:S01]  /*75e0*/  @P1 SYNCS.ARRIVE.TRANS64.A1T0 RZ, [R4+URZ+0x58], RZ ;  /* 0x000058ff04ff19a7 */ /* 0x0001e2000810003f */
[----:B------:R-:W-:Y:S02]  /*75f0*/  ISETP.NE.U32.AND P1, PT, R3, 0x1, PT ;  /* 0x000000010300780c */ /* 0x000fe40003f25070 */
[----:B------:R-:W-:Y:S02]  /*7600*/  SEL R3, RZ, 0x1, !P0 ;  /* 0x00000001ff037807 */ /* 0x000fe40004000000 */
[----:B------:R-:W-:Y:S02]  /*7610*/  ISETP.GE.U32.AND.EX P0, PT, R17, UR5, PT, P2 ;  /* 0x0000000511007c0c */ /* 0x000fe4000bf06120 */
[----:B------:R-:W-:-:S04]  /*7620*/  ISETP.GT.U32.AND P1, PT, R8, 0x3, !P1 ;  /* 0x000000030800780c */ /* 0x000fc80004f24070 */
[----:B0-----:R-:W-:-:S04]  /*7630*/  SEL R4, RZ, 0x1, !P1 ;  /* 0x00000001ff047807 */ /* 0x001fc80004800000 */
[--C-:B------:R-:W-:Y:S02]  /*7640*/  LOP3.LUT R10, R4, R10, R3.reuse, 0x96, !PT ;  /* 0x0000000a040a7212 */ /* 0x100fe400078e9603 */
[----:B------:R-:W-:Y:S02]  /*7650*/  PRMT R4, RZ, 0x7610, R4 ;  /* 0x00007610ff047816 */ /* 0x000fe40000000004 */
[----:B------:R-:W-:Y:S01]  /*7660*/  PRMT R3, RZ, 0x7610, R3 ;  /* 0x00007610ff037816 */ /* 0x000fe20000000003 */
[----:B------:R-:W-:Y:S06]  /*7670*/  @P0 BRA `(.L_x_174) ;  /* 0x0000000400500947 */ /* 0x000fec0003800000 */
[----:B------:R-:W0:Y:S01]  /*7680*/  S2R R15, SR_CTAID.X ;  /* 0x00000000000f7919 */ /* 0x000e220000002500 */
[----:B------:R-:W-:Y:S01]  /*7690*/  ULDC.64 UR4, c[0x0][0x628] ;  /* 0x00018a0000047ab9 */ /* 0x000fe20000000a00 */
[----:B------:R-:W1:Y:S01]  /*76a0*/  LDC R20, c[0x0][0x144] ;  /* 0x00005100ff147b82 */ /* 0x000e620000000800 */
[----:B------:R-:W-:Y:S01]  /*76b0*/  ISETP.NE.U32.AND P0, PT, RZ, UR4, PT ;  /* 0x00000004ff007c0c */ /* 0x000fe2000bf05070 */
[----:B------:R-:W2:Y:S01]  /*76c0*/  S2R R13, SR_CTAID.Y ;  /* 0x00000000000d7919 */ /* 0x000ea20000002600 */
[----:B------:R-:W-:Y:S01]  /*76d0*/  ULDC UR6, c[0x0][0x150] ;  /* 0x0000540000067ab9 */ /* 0x000fe20000000800 */
[----:B------:R-:W-:Y:S01]  /*76e0*/  ULDC UR7, c[0x0][0x630] ;  /* 0x00018c0000077ab9 */ /* 0x000fe20000000800 */
[----:B------:R-:W-:Y:S01]  /*76f0*/  ISETP.NE.AND.EX P0, PT, RZ, UR5, PT, P0 ;  /* 0x00000005ff007c0c */ /* 0x000fe2000bf05300 */
[----:B------:R-:W-:Y:S01]  /*7700*/  IMAD.MOV.U32 R4, RZ, RZ, R16 ;  /* 0x000000ffff047224 */ /* 0x000fe200078e0010 */
[----:B0-----:R-:W-:-:S05]  /*7710*/  I2FP.F32.U32 R5, R15 ;  /* 0x0000000f00057245 */ /* 0x001fca0000201000 */
[----:B------:R-:W-:Y:S01]  /*7720*/  FMUL R21, R5, UR6 ;  /* 0x0000000605157c20 */ /* 0x000fe20008400000 */
[----:B------:R-:W-:-:S05]  /*7730*/  IMAD.MOV.U32 R5, RZ, RZ, R17 ;  /* 0x000000ffff057224 */ /* 0x000fca00078e0011 */
[----:B--2---:R-:W-:Y:S05]  /*7740*/  @!P0 BRA `(.L_x_175) ;  /* 0x0000000000288947 */ /* 0x004fea0003800000 */
[----:B------:R-:W-:Y:S02]  /*7750*/  ULDC UR6, c[0x0][0x634] ;  /* 0x00018d0000067ab9 */ /* 0x000fe40000000800 */
[----:B------:R-:W-:-:S05]  /*7760*/  IADD3 R5, P0, R16, UR6, RZ ;  /* 0x0000000610057c10 */ /* 0x000fca000ff1e0ff */
[----:B------:R-:W-:-:S04]  /*7770*/  IMAD.X R19, RZ, RZ, R17, P0 ;  /* 0x000000ffff137224 */ /* 0x000fc800000e0611 */
[----:B------:R-:W-:-:S04]  /*7780*/  IMAD.WIDE.U32 R6, R19, UR4, RZ ;  /* 0x0000000413067c25 */ /* 0x000fc8000f8e00ff */
[----:B------:R-:W-:-:S04]  /*7790*/  IMAD.WIDE.U32 R6, P0, R5, UR5, R6 ;  /* 0x0000000505067c25 */ /* 0x000fc8000f800006 */
[----:B------:R-:W-:-:S04]  /*77a0*/  IMAD.WIDE.U32 R4, R5, UR4, RZ ;  /* 0x0000000405047c25 */ /* 0x000fc8000f8e00ff */
[----:B------:R-:W-:Y:S01]  /*77b0*/  IMAD.MOV.U32 R4, RZ, RZ, R7 ;  /* 0x000000ffff047224 */ /* 0x000fe200078e0007 */
[----:B------:R-:W-:Y:S01]  /*77c0*/  IADD3 RZ, P1, R5, R6, RZ ;  /* 0x0000000605ff7210 */ /* 0x000fe20007f3e0ff */
[----:B------:R-:W-:-:S04]  /*77d0*/  IMAD.X R5, RZ, RZ, RZ, P0 ;  /* 0x000000ffff057224 */ /* 0x000fc800000e06ff */
[----:B------:R-:W-:-:S08]  /*77e0*/  IMAD.WIDE.U32.X R4, R19, UR5, R4, P1 ;  /* 0x0000000513047c25 */ /* 0x000fd000088e0404 */
.L_x_175:
[--C-:B------:R-:W-:Y:S01]  /*77f0*/  SHF.R.U64 R14, R4, UR7, R5.reuse ;  /* 0x00000007040e7c19 */ /* 0x100fe20008001205 */
[----:B------:R-:W0:Y:S01]  /*7800*/  F2I.U32.TRUNC.NTZ R21, R21 ;  /* 0x0000001500157305 */ /* 0x000e22000020f000 */
[----:B------:R-:W-:Y:S01]  /*7810*/  SHF.R.U32.HI R4, RZ, UR7, R5 ;  /* 0x00000007ff047c19 */ /* 0x000fe20008011605 */
[----:B------:R-:W-:Y:S01]  /*7820*/  ULDC.64 UR4, c[0x0][0x620] ;  /* 0x0001880000047ab9 */ /* 0x000fe20000000a00 */
[----:B------:R-:W-:Y:S01]  /*7830*/  IADD3 R7, P0, RZ, -R14, RZ ;  /* 0x8000000eff077210 */ /* 0x000fe20007f1e0ff */
[----:B------:R-:W-:Y:S01]  /*7840*/  ULDC.64 UR6, c[0x0][0x640] ;  /* 0x0001900000067ab9 */ /* 0x000fe20000000a00 */
[----:B------:R-:W2:Y:S03]  /*7850*/  LDC R22, c[0x0][0x148] ;  /* 0x00005200ff167b82 */ /* 0x000ea60000000800 */
[----:B------:R-:W-:Y:S01]  /*7860*/  IMAD.X R4, RZ, RZ, ~R4, P0 ;  /* 0x000000ffff047224 */ /* 0x000fe200000e0e04 */
[----:B------:R-:W-:-:S03]  /*7870*/  ISETP.NE.U32.AND P0, PT, RZ, UR6, PT ;  /* 0x00000006ff007c0c */ /* 0x000fc6000bf05070 */
[----:B------:R-:W-:Y:S01]  /*7880*/  IMAD R6, R4, UR4, RZ ;  /* 0x0000000404067c24 */ /* 0x000fe2000f8e02ff */
[----:B------:R-:W-:Y:S01]  /*7890*/  ISETP.NE.AND.EX P0, PT, RZ, UR7, PT, P0 ;  /* 0x00000007ff007c0c */ /* 0x000fe2000bf05300 */
[----:B------:R-:W-:Y:S01]  /*78a0*/  IMAD.WIDE.U32 R4, R7, UR4, R16 ;  /* 0x0000000407047c25 */ /* 0x000fe2000f8e0010 */
[----:B------:R-:W-:-:S03]  /*78b0*/  ULDC UR4, c[0x0][0x618] ;  /* 0x0001860000047ab9 */ /* 0x000fc60000000800 */
[----:B------:R-:W-:Y:S01]  /*78c0*/  IMAD R7, R7, UR5, R6 ;  /* 0x0000000507077c24 */ /* 0x000fe2000f8e0206 */
[----:B------:R-:W-:Y:S01]  /*78d0*/  ULDC UR5, c[0x0][0x154] ;  /* 0x0000550000057ab9 */ /* 0x000fe20000000800 */
[----:B0-----:R-:W-:Y:S02]  /*78e0*/  IMAD.MOV R6, RZ, RZ, -R21 ;  /* 0x000000ffff067224 */ /* 0x001fe400078e0a15 */
[----:B------:R-:W-:Y:S02]  /*78f0*/  IMAD.IADD R5, R5, 0x1, R7 ;  /* 0x0000000105057824 */ /* 0x000fe400078e0207 */
[----:B-1----:R-:W-:Y:S01]  /*7900*/  IMAD R15, R20, R6, R15 ;  /* 0x00000006140f7224 */ /* 0x002fe200078e020f */
[----:B------:R-:W-:Y:S02]  /*7910*/  I2FP.F32.U32 R6, R13 ;  /* 0x0000000d00067245 */ /* 0x000fe40000201000 */
[--C-:B------:R-:W-:Y:S02]  /*7920*/  SHF.R.U64 R19, R4, UR4, R5.reuse ;  /* 0x0000000404137c19 */ /* 0x100fe40008001205 */
[----:B------:R-:W-:Y:S01]  /*7930*/  SHF.R.U32.HI R4, RZ, UR4, R5 ;  /* 0x00000004ff047c19 */ /* 0x000fe20008011605 */
[----:B------:R-:W-:Y:S01]  /*7940*/  FMUL R6, R6, UR5 ;  /* 0x0000000506067c20 */ /* 0x000fe20008400000 */
[----:B------:R-:W-:-:S02]  /*7950*/  ULDC UR4, c[0x0][0x608] ;  /* 0x0001820000047ab9 */ /* 0x000fc40000000800 */
[--C-:B------:R-:W-:Y:S01]  /*7960*/  SHF.R.U64 R21, R19, UR4, R4.reuse ;  /* 0x0000000413157c19 */ /* 0x100fe20008001204 */
[----:B------:R0:W1:Y:S01]  /*7970*/  F2I.U32.TRUNC.NTZ R24, R6 ;  /* 0x0000000600187305 */ /* 0x000062000020f000 */
[----:B------:R-:W-:Y:S01]  /*7980*/  SHF.R.U32.HI R4, RZ, UR4, R4 ;  /* 0x00000004ff047c19 */ /* 0x000fe20008011604 */
[----:B------:R-:W-:-:S03]  /*7990*/  ULDC UR4, c[0x0][0x658] ;  /* 0x0001960000047ab9 */ /* 0x000fc60000000800 */
[--C-:B------:R-:W-:Y:S02]  /*79a0*/  SHF.R.U64 R20, R21, UR4, R4.reuse ;  /* 0x0000000415147c19 */ /* 0x100fe40008001204 */
[----:B------:R-:W-:-:S03]  /*79b0*/  SHF.R.U32.HI R23, RZ, UR4, R4 ;  /* 0x00000004ff177c19 */ /* 0x000fc60008011604 */
[----:B------:R-:W-:Y:S02]  /*79c0*/  IMAD.MOV.U32 R4, RZ, RZ, R20 ;  /* 0x000000ffff047224 */ /* 0x000fe400078e0014 */
[----:B------:R-:W-:Y:S01]  /*79d0*/  IMAD.MOV.U32 R5, RZ, RZ, R23 ;  /* 0x000000ffff057224 */ /* 0x000fe200078e0017 */
[----:B0-----:R-:W-:Y:S06]  /*79e0*/  @!P0 BRA `(.L_x_176) ;  /* 0x0000000000288947 */ /* 0x001fec0003800000 */
        /* <DEDUP_REMOVED lines=10> */
.L_x_176:
[----:B------:R-:W-:Y:S01]  /*7a90*/  ISETP.NE.AND P0, PT, R2, 0x1, PT ;  /* 0x000000010200780c */ /* 0x000fe20003f05270 */
[----:B------:R-:W-:Y:S01]  /*7aa0*/  ULDC UR4, c[0x0][0x648] ;  /* 0x0001920000047ab9 */ /* 0x000fe20000000800 */
[----:B------:R-:W-:Y:S01]  /*7ab0*/  LOP3.LUT R21, R21, UR21, RZ, 0xc0, !PT ;  /* 0x0000001515157c12 */ /* 0x000fe2000f8ec0ff */
[----:B-1----:R-:W-:Y:S01]  /*7ac0*/  IMAD.MOV R24, RZ, RZ, -R24 ;  /* 0x000000ffff187224 */ /* 0x002fe200078e0a18 */
[----:B------:R-:W-:Y:S01]  /*7ad0*/  SHF.R.U64 R4, R4, UR4, R5 ;  /* 0x0000000404047c19 */ /* 0x000fe20008001205 */
[----:B------:R-:W-:Y:S01]  /*7ae0*/  ULDC UR4, c[0x0][0x638] ;  /* 0x00018e0000047ab9 */ /* 0x000fe20000000800 */
[----:B------:R-:W-:Y:S01]  /*7af0*/  LOP3.LUT R19, R19, UR13, RZ, 0xc0, !PT ;  /* 0x0000000d13137c12 */ /* 0x000fe2000f8ec0ff */
[----:B------:R-:W-:Y:S01]  /*7b00*/  ULDC UR5, c[0x0][0x610] ;  /* 0x0001840000057ab9 */ /* 0x000fe20000000800 */
[----:B------:R-:W-:Y:S02]  /*7b10*/  IMAD.MOV.U32 R6, RZ, RZ, R14 ;  /* 0x000000ffff067224 */ /* 0x000fe400078e000e */
[----:B------:R-:W-:-:S02]  /*7b20*/  IMAD.MOV R5, RZ, RZ, -R4 ;  /* 0x000000ffff057224 */ /* 0x000fc400078e0a04 */
[----:B------:R-:W-:Y:S02]  /*7b30*/  IMAD R4, R4, UR14, R21 ;  /* 0x0000000e04047c24 */ /* 0x000fe4000f8e0215 */
[----:B--2---:R-:W-:Y:S02]  /*7b40*/  @P0 IMAD R15, R22, R24, R13 ;  /* 0x00000018160f0224 */ /* 0x004fe400078e020d */
[----:B------:R-:W-:Y:S01]  /*7b50*/  IMAD R20, R5, UR4, R20 ;  /* 0x0000000405147c24 */ /* 0x000fe2000f8e0214 */
[----:B------:R-:W-:Y:S01]  /*7b60*/  ULDC UR4, c[0x0][0x600] ;  /* 0x0001800000047ab9 */ /* 0x000fe20000000800 */
[----:B------:R-:W-:Y:S02]  /*7b70*/  IMAD R15, R4, UR5, R15 ;  /* 0x00000005040f7c24 */ /* 0x000fe4000f8e020f */
[----:B------:R-:W-:Y:S02]  /*7b80*/  IMAD R20, R20, UR4, R19 ;  /* 0x0000000414147c24 */ /* 0x000fe4000f8e0213 */
[----:B------:R-:W-:-:S03]  /*7b90*/  IMAD.MOV.U32 R4, RZ, RZ, 0x1 ;  /* 0x00000001ff047424 */ /* 0x000fc600078e00ff */
[----:B------:R-:W-:Y:S02]  /*7ba0*/  SEL R19, R20, R15, !P0 ;  /* 0x0000000f14137207 */ /* 0x000fe40004000000 */
[----:B------:R-:W-:-:S07]  /*7bb0*/  SEL R13, R15, R20, !P0 ;  /* 0x000000140f0d7207 */ /* 0x000fce0004000000 */
.L_x_174:
[----:B------:R-:W-:Y:S05]  /*7bc0*/  BSYNC B1 ;  /* 0x0000000000017941 */ /* 0x000fea0003800000 */
.L_x_173:
[----:B------:R-:W-:-:S13]  /*7bd0*/  LOP3.LUT P0, RZ, R4, 0xff, RZ, 0xc0, !PT ;  /* 0x000000ff04ff7812 */ /* 0x000fda000780c0ff */
[----:B------:R-:W-:Y:S05]  /*7be0*/  @P0 BRA `(.L_x_177) ;  /* 0xfffffff400080947 */ /* 0x000fea000383ffff */
[----:B------:R-:W-:Y:S05]  /*7bf0*/  BSYNC B0 ;  /* 0x0000000000007941 */ /* 0x000fea0003800000 */
.L_x_166:
[----:B------:R-:W-:-:S03]  /*7c00*/  UMOV UR4, 0xffffffff ;  /* 0xffffffff00047882 */ /* 0x000fc60000000000 */
[----:B------:R-:W-:Y:S05]  /*7c10*/  BRA.DIV UR4, `(.L_x_178) ;  /* 0x0000000604147947 */ /* 0x000fea000b800000 */
[----:B------:R-:W-:-:S13]  /*7c20*/  ELECT P6, URZ, PT ;  /* 0x00000000003f782f */ /* 0x000fda00038c0000 */
.L_x_192:
[----:B------:R-:W-:Y:S04]  /*7c30*/  BSSY B0, `(.L_x_179) ;  /* 0x000002b000007945 */ /* 0x000fe80003800000 */
[----:B------:R-:W-:Y:S05]  /*7c40*/  @!P6 BRA `(.L_x_180) ;  /* 0x0000000000a4e947 */ /* 0x000fea0003800000 */
[----:B------:R-:W-:-:S04]  /*7c50*/  LOP3.LUT R18, R18, 0x2, RZ, 0xfc, !PT ;  /* 0x0000000212127812 */ /* 0x000fc800078efcff */
[----:B------:R-:W-:-:S13]  /*7c60*/  ISETP.NE.AND P0, PT, R18, 0x3, PT ;  /* 0x000000031200780c */ /* 0x000fda0003f05270 */
[----:B------:R-:W-:Y:S05]  /*7c70*/  @!P0 BRA `(.L_x_181) ;  /* 0x0000000000048947 */ /* 0x000fea0003800000 */
[----:B------:R-:W-:Y:S01]  /*7c80*/  BPT.TRAP 0x1 ;  /* 0x000000040000795c */ /* 0x000fe20000300000 */
.L_x_181:
[----:B------:R-:W0:Y:S01]  /*7c90*/  S2R R3, SR_CgaCtaId ;  /* 0x0000000000037919 */ /* 0x000e220000008800 */
[----:B------:R-:W-:Y:S02]  /*7ca0*/  MOV R0, 0x400 ;  /* 0x0000040000007802 */ /* 0x000fe40000000f00 */
[----:B------:R-:W-:Y:S02]  /*7cb0*/  SHF.L.U32 R2, R10, 0x1f, RZ ;  /* 0x0000001f0a027819 */ /* 0x000fe400000006ff */
[----:B0-----:R-:W-:-:S05]  /*7cc0*/  LEA R0, R3, R0, 0x18 ;  /* 0x0000000003007211 */ /* 0x001fca00078ec0ff */
[----:B------:R-:W-:-:S04]  /*7cd0*/  VIADD R0, R0, 0x20 ;  /* 0x0000002000007836 */ /* 0x000fc80000000000 */
[C---:B------:R-:W-:Y:S02]  /*7ce0*/  IMAD R5, R9.reuse, 0x8, R0 ;  /* 0x0000000809057824 */ /* 0x040fe400078e0200 */
[----:B------:R-:W-:Y:S02]  /*7cf0*/  VIADD R9, R9, 0x1 ;  /* 0x0000000109097836 */ /* 0x000fe40000000000 */
[----:B------:R-:W0:Y:S03]  /*7d00*/  SYNCS.PHASECHK.TRANS64.TRYWAIT P0, [R5+URZ], R2 ;  /* 0x00000002050075a7 */ /* 0x000e26000800017f */
[----:B------:R-:W-:-:S04]  /*7d10*/  ISETP.NE.AND P1, PT, R9, 0x4, PT ;  /* 0x000000040900780c */ /* 0x000fc80003f25270 */
[----:B------:R-:W-:Y:S02]  /*7d20*/  SEL R3, RZ, 0x1, P1 ;  /* 0x00000001ff037807 */ /* 0x000fe40000800000 */
[----:B------:R-:W-:Y:S02]  /*7d30*/  SEL R9, R9, RZ, P1 ;  /* 0x000000ff09097207 */ /* 0x000fe40000800000 */
[----:B------:R-:W-:-:S03]  /*7d40*/  LOP3.LUT R10, R10, R3, RZ, 0x3c, !PT ;  /* 0x000000030a0a7212 */ /* 0x000fc600078e3cff */
[----:B------:R-:W-:Y:S01]  /*7d50*/  IMAD R7, R9, 0x8, R0 ;  /* 0x0000000809077824 */ /* 0x000fe200078e0200 */
[----:B------:R-:W-:Y:S01]  /*7d60*/  SHF.L.U32 R4, R10, 0x1f, RZ ;  /* 0x0000001f0a047819 */ /* 0x000fe200000006ff */
[----:B0-----:R-:W-:Y:S06]  /*7d70*/  @!P0 BRA `(.L_x_182) ;  /* 0x0000000000dc8947 */ /* 0x001fec0003800000 */
.L_x_193:
[----:B------:R-:W1:Y:S01]  /*7d80*/  SYNCS.PHASECHK.TRANS64.TRYWAIT P0, [R7+URZ], R4 ;  /* 0x00000004070075a7 */ /* 0x000e62000800017f */
[----:B0-----:R-:W-:-:S05]  /*7d90*/  VIADD R2, R9, 0x1 ;  /* 0x0000000109027836 */ /* 0x001fca0000000000 */
[----:B------:R-:W-:-:S04]  /*7da0*/  ISETP.NE.AND P1, PT, R2, 0x4, PT ;  /* 0x000000040200780c */ /* 0x000fc80003f25270 */
[----:B------:R-:W-:Y:S02]  /*7db0*/  SEL R3, RZ, 0x1, P1 ;  /* 0x00000001ff037807 */ /* 0x000fe40000800000 */
[----:B------:R-:W-:Y:S02]  /*7dc0*/  SEL R9, R2, RZ, P1 ;  /* 0x000000ff02097207 */ /* 0x000fe40000800000 */
[----:B------:R-:W-:-:S03]  /*7dd0*/  LOP3.LUT R11, R10, R3, RZ, 0x3c, !PT ;  /* 0x000000030a0b7212 */ /* 0x000fc600078e3cff */
[----:B------:R-:W-:Y:S01]  /*7de0*/  IMAD R6, R9, 0x8, R0 ;  /* 0x0000000809067824 */ /* 0x000fe200078e0200 */
[----:B------:R-:W-:Y:S01]  /*7df0*/  SHF.L.U32 R5, R11, 0x1f, RZ ;  /* 0x0000001f0b057819 */ /* 0x000fe200000006ff */
[----:B-1----:R-:W-:Y:S06]  /*7e00*/  @!P0 BRA `(.L_x_183) ;  /* 0x0000000000cc8947 */ /* 0x002fec0003800000 */
.L_x_194:
[----:B------:R-:W1:Y:S01]  /*7e10*/  SYNCS.PHASECHK.TRANS64.TRYWAIT P0, [R6+URZ], R5 ;  /* 0x00000005060075a7 */ /* 0x000e62000800017f */
[----:B------:R-:W-:-:S05]  /*7e20*/  VIADD R2, R9, 0x1 ;  /* 0x0000000109027836 */ /* 0x000fca0000000000 */
[----:B------:R-:W-:-:S04]  /*7e30*/  ISETP.NE.AND P1, PT, R2, 0x4, PT ;  /* 0x000000040200780c */ /* 0x000fc80003f25270 */
[----:B0-----:R-:W-:Y:S02]  /*7e40*/  SEL R4, RZ, 0x1, P1 ;  /* 0x00000001ff047807 */ /* 0x001fe40000800000 */
[----:B------:R-:W-:Y:S02]  /*7e50*/  SEL R3, R2, RZ, P1 ;  /* 0x000000ff02037207 */ /* 0x000fe40000800000 */
[----:B------:R-:W-:Y:S01]  /*7e60*/  LOP3.LUT R4, R11, R4, RZ, 0x3c, !PT ;  /* 0x000000040b047212 */ /* 0x000fe200078e3cff */
[----:B-1----:R-:W-:Y:S06]  /*7e70*/  @!P0 BRA `(.L_x_184) ;  /* 0x0000000000c48947 */ /* 0x002fec0003800000 */
.L_x_195:
[----:B------:R-:W-:Y:S01]  /*7e80*/  IMAD R3, R3, 0x8, R0 ;  /* 0x0000000803037824 */ /* 0x000fe200078e0200 */
[----:B------:R-:W-:-:S07]  /*7e90*/  SHF.L.U32 R0, R4, 0x1f, RZ ;  /* 0x0000001f04007819 */ /* 0x000fce00000006ff */
.L_x_185:
[----:B-1----:R1:W2:Y:S02]  /*7ea0*/  SYNCS.PHASECHK.TRANS64.TRYWAIT P0, [R3+URZ], R0 ;  /* 0x00000000030075a7 */ /* 0x0022a4000800017f */
[----:B--2---:R-:W-:Y:S05]  /*7eb0*/  @!P0 NANOSLEEP.SYNCS 0x989680 ;  /* 0x009896800000895d */ /* 0x004fea0003900000 */
[----:B------:R-:W2:Y:S02]  /*7ec0*/  @!P0 SYNCS.PHASECHK.TRANS64 P0, [R3+URZ], R0 ;  /* 0x00000000030085a7 */ /* 0x000ea4000800007f */
[----:B--2---:R-:W-:Y:S05]  /*7ed0*/  @!P0 BRA `(.L_x_185) ;  /* 0xfffffffc00f08947 */ /* 0x004fea000383ffff */
.L_x_180:
[----:B------:R-:W-:Y:S05]  /*7ee0*/  BSYNC B0 ;  /* 0x0000000000007941 */ /* 0x000fea0003800000 */
.L_x_179:
[----:B------:R-:W-:Y:S05]  /*7ef0*/  EXIT ;  /* 0x000000000000794d */ /* 0x000fea0003800000 */
.L_x_21:
[----:B-1----:R1:W2:Y:S02]  /*7f00*/  SYNCS.PHASECHK.TRANS64.TRYWAIT P1, [R3+URZ], R0 ;  /* 0x00000000030075a7 */ /* 0x0022a4000802017f */
[----:B--2---:R-:W-:Y:S05]  /*7f10*/  @!P1 NANOSLEEP.SYNCS 0x989680 ;  /* 0x009896800000995d */ /* 0x004fea0003900000 */
[----:B------:R-:W2:Y:S02]  /*7f20*/  @!P1 SYNCS.PHASECHK.TRANS64 P1, [R3+URZ], R0 ;  /* 0x00000000030095a7 */ /* 0x000ea4000802007f */
[----:B--2---:R-:W-:Y:S05]  /*7f30*/  @!P1 BRA `(.L_x_21) ;  /* 0xfffffffc00f09947 */ /* 0x004fea000383ffff */
[----:B------:R-:W-:Y:S05]  /*7f40*/  BRA `(.L_x_20) ;  /* 0xffffff9800187947 */ /* 0x000fea000383ffff */
.L_x_26:
[----:B-1----:R1:W2:Y:S02]  /*7f50*/  SYNCS.PHASECHK.TRANS64.TRYWAIT P1, [R5+URZ], R4 ;  /* 0x00000004050075a7 */ /* 0x0022a4000802017f */
[----:B--2---:R-:W-:Y:S05]  /*7f60*/  @!P1 NANOSLEEP.SYNCS 0x989680 ;  /* 0x009896800000995d */ /* 0x004fea0003900000 */
[----:B------:R-:W2:Y:S02]  /*7f70*/  @!P1 SYNCS.PHASECHK.TRANS64 P1, [R5+URZ], R4 ;  /* 0x00000004050095a7 */ /* 0x000ea4000802007f */
[----:B--2---:R-:W-:Y:S05]  /*7f80*/  @!P1 BRA `(.L_x_26) ;  /* 0xfffffffc00f09947 */ /* 0x004fea000383ffff */
[----:B------:R-:W-:Y:S05]  /*7f90*/  BRA `(.L_x_25) ;  /* 0xffffff9800f47947 */ /* 0x000fea000383ffff */
.L_x_167:
[----:B------:R-:W-:Y:S01]  /*7fa0*/  BSSY B1, `(.L_x_186) ;  /* 0x0000006000017945 */ /* 0x000fe20003800000 */
[----:B------:R-:W-:-:S07]  /*7fb0*/  IMAD.MOV.U32 R15, RZ, RZ, -0x1 ;  /* 0xffffffffff0f7424 */ /* 0x000fce00078e00ff */
[----:B------:R-:W-:Y:S05]  /*7fc0*/  WARPSYNC.COLLECTIVE R15, `(.L_x_187) ;  /* 0x000000000f0c7348 */ /* 0x000fea0003c00000 */
[----:B------:R-:W-:Y:S02]  /*7fd0*/  ELECT P6, UR62, PT ;  /* 0x00000000003e782f */ /* 0x000fe400038c0000 */
[----:B------:R-:W-:Y:S01]  /*7fe0*/  MOV R14, UR62 ;  /* 0x0000003e000e7c02 */ /* 0x000fe20008000f00 */
[----:B------:R-:W-:Y:S10]  /*7ff0*/  ENDCOLLECTIVE ;  /* 0x000000000000791b */ /* 0x000ff40003800000 */
.L_x_187:
[----:B------:R-:W-:Y:S05]  /*8000*/  BSYNC B1 ;  /* 0x0000000000017941 */ /* 0x000fea0003800000 */
.L_x_186:
[----:B------:R-:W-:Y:S05]  /*8010*/  BRA `(.L_x_188) ;  /* 0xfffffff000087947 */ /* 0x000fea000383ffff */
.L_x_170:
[----:B-1----:R1:W2:Y:S02]  /*8020*/  SYNCS.PHASECHK.TRANS64.TRYWAIT P0, [R20+URZ+0x20], R13 ;  /* 0x0000200d140075a7 */ /* 0x0022a4000800017f */
[----:B--2---:R-:W-:Y:S05]  /*8030*/  @!P0 NANOSLEEP.SYNCS 0x989680 ;  /* 0x009896800000895d */ /* 0x004fea0003900000 */
[----:B------:R-:W2:Y:S02]  /*8040*/  @!P0 SYNCS.PHASECHK.TRANS64 P0, [R20+URZ+0x20], R13 ;  /* 0x0000200d140085a7 */ /* 0x000ea4000800007f */
[----:B--2---:R-:W-:Y:S05]  /*8050*/  @!P0 BRA `(.L_x_170) ;  /* 0xfffffffc00f08947 */ /* 0x004fea000383ffff */
[----:B------:R-:W-:Y:S05]  /*8060*/  BRA `(.L_x_189) ;  /* 0xfffffff000507947 */ /* 0x000fea000383ffff */
.L_x_178:
[----:B------:R-:W-:Y:S01]  /*8070*/  BSSY B0, `(.L_x_190) ;  /* 0x0000006000007945 */ /* 0x000fe20003800000 */
[----:B------:R-:W-:-:S07]  /*8080*/  IMAD.MOV.U32 R15, RZ, RZ, -0x1 ;  /* 0xffffffffff0f7424 */ /* 0x000fce00078e00ff */
[----:B------:R-:W-:Y:S05]  /*8090*/  WARPSYNC.COLLECTIVE R15, `(.L_x_191) ;  /* 0x000000000f0c7348 */ /* 0x000fea0003c00000 */
[----:B------:R-:W-:Y:S02]  /*80a0*/  ELECT P6, UR62, PT ;  /* 0x00000000003e782f */ /* 0x000fe400038c0000 */
[----:B------:R-:W-:Y:S01]  /*80b0*/  MOV R14, UR62 ;  /* 0x0000003e000e7c02 */ /* 0x000fe20008000f00 */
[----:B------:R-:W-:Y:S10]  /*80c0*/  ENDCOLLECTIVE ;  /* 0x000000000000791b */ /* 0x000ff40003800000 */
.L_x_191:
[----:B------:R-:W-:Y:S05]  /*80d0*/  BSYNC B0 ;  /* 0x0000000000007941 */ /* 0x000fea0003800000 */
.L_x_190:
[----:B------:R-:W-:Y:S05]  /*80e0*/  BRA `(.L_x_192) ;  /* 0xfffffff800d07947 */ /* 0x000fea000383ffff */
.L_x_182:
[----:B0-----:R0:W1:Y:S02]  /*80f0*/  SYNCS.PHASECHK.TRANS64.TRYWAIT P0, [R5+URZ], R2 ;  /* 0x00000002050075a7 */ /* 0x001064000800017f */
[----:B-1----:R-:W-:Y:S05]  /*8100*/  @!P0 NANOSLEEP.SYNCS 0x989680 ;  /* 0x009896800000895d */ /* 0x002fea0003900000 */
[----:B------:R-:W1:Y:S02]  /*8110*/  @!P0 SYNCS.PHASECHK.TRANS64 P0, [R5+URZ], R2 ;  /* 0x00000002050085a7 */ /* 0x000e64000800007f */
[----:B-1----:R-:W-:Y:S05]  /*8120*/  @!P0 BRA `(.L_x_182) ;  /* 0xfffffffc00f08947 */ /* 0x002fea000383ffff */
[----:B------:R-:W-:Y:S05]  /*8130*/  BRA `(.L_x_193) ;  /* 0xfffffffc00107947 */ /* 0x000fea000383ffff */
.L_x_183:
[----:B0-----:R0:W1:Y:S02]  /*8140*/  SYNCS.PHASECHK.TRANS64.TRYWAIT P0, [R7+URZ], R4 ;  /* 0x00000004070075a7 */ /* 0x001064000800017f */
[----:B-1----:R-:W-:Y:S05]  /*8150*/  @!P0 NANOSLEEP.SYNCS 0x989680 ;  /* 0x009896800000895d */ /* 0x002fea0003900000 */
[----:B------:R-:W1:Y:S02]  /*8160*/  @!P0 SYNCS.PHASECHK.TRANS64 P0, [R7+URZ], R4 ;  /* 0x00000004070085a7 */ /* 0x000e64000800007f */
[----:B-1----:R-:W-:Y:S05]  /*8170*/  @!P0 BRA `(.L_x_183) ;  /* 0xfffffffc00f08947 */ /* 0x002fea000383ffff */
[----:B------:R-:W-:Y:S05]  /*8180*/  BRA `(.L_x_194) ;  /* 0xfffffffc00207947 */ /* 0x000fea000383ffff */
.L_x_184:
[----:B0-----:R0:W1:Y:S02]  /*8190*/  SYNCS.PHASECHK.TRANS64.TRYWAIT P0, [R6+URZ], R5 ;  /* 0x00000005060075a7 */ /* 0x001064000800017f */
[----:B-1----:R-:W-:Y:S05]  /*81a0*/  @!P0 NANOSLEEP.SYNCS 0x989680 ;  /* 0x009896800000895d */ /* 0x002fea0003900000 */
[----:B------:R-:W1:Y:S02]  /*81b0*/  @!P0 SYNCS.PHASECHK.TRANS64 P0, [R6+URZ], R5 ;  /* 0x00000005060085a7 */ /* 0x000e64000800007f */
[----:B-1----:R-:W-:Y:S05]  /*81c0*/  @!P0 BRA `(.L_x_184) ;  /* 0xfffffffc00f08947 */ /* 0x002fea000383ffff */
[----:B------:R-:W-:Y:S05]  /*81d0*/  BRA `(.L_x_195) ;  /* 0xfffffffc00287947 */ /* 0x000fea000383ffff */
.L_x_196:
[----:B------:R-:W-:-:S00]  /*81e0*/  BRA `(.L_x_196) ;  /* 0xfffffffc00fc7947 */ /* 0x000fc0000383ffff */
[----:B------:R-:W-:-:S00]  /*81f0*/  NOP ;  /* 0x0000000000007918 */ /* 0x000fc00000000000 */
        /* <DEDUP_REMOVED lines=8> */
.L_x_197:


//--------------------- .nv.global.init           --------------------------
	.section	.nv.global.init,"aw",@progbits
.nv.global.init:
	.type		$str$22,@object
	.size		$str$22,($str$23 - $str$22)
$str$22:
        /*0000*/ 	.byte	0x6b, 0x5f, 0x74, 0x69, 0x6c, 0x65, 0x5f, 0x63, 0x6f, 0x75, 0x6e, 0x74, 0x20, 0x3e, 0x3d, 0x20
        /*0010*/ 	.byte	0x31, 0x00
	.type		$str$23,@object
	.size		$str$23,(__unnamed_1 - $str$23)
$str$23:
        /*0012*/ 	.byte	0x2f, 0x74, 0x6d, 0x70, 0x2f, 0x63, 0x75, 0x74, 0x6c, 0x61, 0x73, 0x73, 0x5f, 0x73, 0x77, 0x65
        /*0022*/ 	.byte	0x65, 0x70, 0x5f, 0x73, 0x72, 0x63, 0x2f, 0x69, 0x6e, 0x63, 0x6c, 0x75, 0x64, 0x65, 0x2f, 0x63
        /*0032*/ 	.byte	0x75, 0x74, 0x6c, 0x61, 0x73, 0x73, 0x2f, 0x67, 0x65, 0x6d, 0x6d, 0x2f, 0x63, 0x6f, 0x6c, 0x6c
        /*0042*/ 	.byte	0x65, 0x63, 0x74, 0x69, 0x76, 0x65, 0x2f, 0x73, 0x6d, 0x39, 0x30, 0x5f, 0x6d, 0x6d, 0x61, 0x5f
        /*0052*/ 	.byte	0x74, 0x6d, 0x61, 0x5f, 0x67, 0x6d, 0x6d, 0x61, 0x5f, 0x73, 0x73, 0x5f, 0x77, 0x61, 0x72, 0x70
        /*0062*/ 	.byte	0x73, 0x70, 0x65, 0x63, 0x69, 0x61, 0x6c, 0x69, 0x7a, 0x65, 0x64, 0x2e, 0x68, 0x70, 0x70, 0x00
	.type		__unnamed_1,@object
	.size		__unnamed_1,(.L_0 - __unnamed_1)
__unnamed_1:
        /*0072*/ 	.byte	0x76, 0x6f, 0x69, 0x64, 0x20, 0x63, 0x75, 0x74, 0x6c, 0x61, 0x73, 0x73, 0x3a, 0x3a, 0x67, 0x65
        /* <DEDUP_REMOVED lines=181> */
.L_0:


//--------------------- .nv.shared._ZN7cutlass13device_kernelINS_4gemm6kernel13GemmUniversalIN4cute5tupleIJiiiiEEENS1_10collective13CollectiveMmaINS1_34MainloopSm90TmaGmmaWarpSpecializedILi4ENS5_IJNS4_1CILi2EEESB_NSA_ILi1EEEEEENS1_35KernelTmaWarpSpecializedCooperativeEEENS5_IJNSA_ILi128EEESG_NSA_ILi64EEEEEENS_6half_tENS5_IJlSC_lEEESJ_NS5_IJSC_llEEENS4_8TiledMMAINS4_8MMA_AtomIJNS4_4SM904GMMA26MMA_64x128x16_F32F16F16_SSILNSP_5MajorE0ELSR_1ELNSP_7ScaleInE1ELSS_1EEEEEENS4_6LayoutINS5_IJSB_SC_SC_EEENS5_IJSC_NSA_ILi0EEESX_EEEEENS5_IJNS4_10UnderscoreES10_S10_EEEEENS4_23SM90_TMA_LOAD_MULTICASTENS4_14ComposedLayoutINS4_7SwizzleILi3ELi4ELi3EEENS4_18smem_ptr_flag_bitsILi16EEENSV_INS5_IJNSA_ILi8EEESH_EEENS5_IJSH_SC_EEEEEEEvNS4_8identityES13_NS14_IS16_S18_NSV_INS5_IJSH_S19_EEENS5_IJSC_SH_EEEEEEEvS1E_EENS_8epilogue10collective6detail29Sm90TmaWarpSpecializedAdapterINS1L_15DefaultEpilogueISJ_SK_SK_NS1K_6thread17LinearCombinationISJ_Li1EffLNS1P_9ScaleType4KindE0ELNS_15FloatRoundStyleE2ESJ_EENS1_15EpilogueDefaultEEEEEvvEEEEvNT_6ParamsE --------------------------
	.section	.nv.shared._ZN7cutlass13device_kernelINS_4gemm6kernel13GemmUniversalIN4cute5tupleIJiiiiEEENS1_10collective13CollectiveMmaINS1_34MainloopSm90TmaGmmaWarpSpecializedILi4ENS5_IJNS4_1CILi2EEESB_NSA_ILi1EEEEEENS1_35KernelTmaWarpSpecializedCooperativeEEENS5_IJNSA_ILi128EEESG_NSA_ILi64EEEEEENS_6half_tENS5_IJlSC_lEEESJ_NS5_IJSC_llEEENS4_8TiledMMAINS4_8MMA_AtomIJNS4_4SM904GMMA26MMA_64x128x16_F32F16F16_SSILNSP_5MajorE0ELSR_1ELNSP_7ScaleInE1ELSS_1EEEEEENS4_6LayoutINS5_IJSB_SC_SC_EEENS5_IJSC_NSA_ILi0EEESX_EEEEENS5_IJNS4_10UnderscoreES10_S10_EEEEENS4_23SM90_TMA_LOAD_MULTICASTENS4_14ComposedLayoutINS4_7SwizzleILi3ELi4ELi3EEENS4_18smem_ptr_flag_bitsILi16EEENSV_INS5_IJNSA_ILi8EEESH_EEENS5_IJSH_SC_EEEEEEEvNS4_8identityES13_NS14_IS16_S18_NSV_INS5_IJSH_S19_EEENS5_IJSC_SH_EEEEEEEvS1E_EENS_8epilogue10collective6detail29Sm90TmaWarpSpecializedAdapterINS1L_15DefaultEpilogueISJ_SK_SK_NS1K_6thread17LinearCombinationISJ_Li1EffLNS1P_9ScaleType4KindE0ELNS_15FloatRoundStyleE2ESJ_EENS1_15EpilogueDefaultEEEEEvvEEEEvNT_6ParamsE,"aw",@nobits
	.sectionflags	@""
	.align	16
	.zero		1024


//--------------------- .nv.shared.reserved.0     --------------------------
	.section	.nv.shared.reserved.0,"aw",@nobits
	.weak		__nv_reservedSMEM_offset_0_alias
	.size		__nv_reservedSMEM_offset_0_alias, 0, 0
	.other		__nv_reservedSMEM_offset_0_alias,@"STO_CUDA_RESERVED_SHARED STV_DEFAULT"
__nv_reservedSMEM_offset_0_alias:
	.zero		0


//--------------------- .nv.global                --------------------------
	.section	.nv.global,"aw",@nobits
.nv.global:
	.type		_ZN40_INTERNAL_7ef34b32_4_k_cu_d7850fd7_161594cute1_E,@object
	.size		_ZN40_INTERNAL_7ef34b32_4_k_cu_d7850fd7_161594cute1_E,(_ZN40_INTERNAL_7ef34b32_4_k_cu_d7850fd7_161594cuda3std3__45__cpo6cbeginE - _ZN40_INTERNAL_7ef34b32_4_k_cu_d7850fd7_161594cute1_E)
_ZN40_INTERNAL_7ef34b32_4_k_cu_d7850fd7_161594cute1_E:
	.zero		1
	.type		_ZN40_INTERNAL_7ef34b32_4_k_cu_d7850fd7_161594cuda3std3__45__cpo6cbeginE,@object
	.size		_ZN40_INTERNAL_7ef34b32_4_k_cu_d7850fd7_161594cuda3std3__45__cpo6cbeginE,(_ZN40_INTERNAL_7ef34b32_4_k_cu_d7850fd7_161594cuda3std3__48in_placeE - _ZN40_INTERNAL_7ef34b32_4_k_cu_d7850fd7_161594cuda3std3__45__cpo6cbeginE)
_ZN40_INTERNAL_7ef34b32_4_k_cu_d7850fd7_161594cuda3std3__45__cpo6cbeginE:
	.zero		1
	.type		_ZN40_INTERNAL_7ef34b32_4_k_cu_d7850fd7_161594cuda3std3__48in_placeE,@object
	.size		_ZN40_INTERNAL_7ef34b32_4_k_cu_d7850fd7_161594cuda3std3__48in_placeE,(_ZN40_INTERNAL_7ef34b32_4_k_cu_d7850fd7_161594cuda3std6ranges3__45__cpo9iter_moveE - _ZN40_INTERNAL_7ef34b32_4_k_cu_d7850fd7_161594cuda3std3__48in_placeE)
_ZN40_INTERNAL_7ef34b32_4_k_cu_d7850fd7_161594cuda3std3__48in_placeE:
	.zero		1
	.type		_ZN40_INTERNAL_7ef34b32_4_k_cu_d7850fd7_161594cuda3std6ranges3__45__cpo9iter_moveE,@object
	.size		_ZN40_INTERNAL_7ef34b32_4_k_cu_d7850fd7_161594cuda3std6ranges3__45__cpo9iter_moveE,(_ZN40_INTERNAL_7ef34b32_4_k_cu_d7850fd7_161594cuda3std3__45__cpo5beginE - _ZN40_INTERNAL_7ef34b32_4_k_cu_d7850fd7_161594cuda3std6ranges3__45__cpo9iter_moveE)
_ZN40_INTERNAL_7ef34b32_4_k_cu_d7850fd7_161594cuda3std6ranges3__45__cpo9iter_moveE:
	.zero		1
	.type		_ZN40_INTERNAL_7ef34b32_4_k_cu_d7850fd7_161594cuda3std3__45__cpo5beginE,@object
	.size		_ZN40_INTERNAL_7ef34b32_4_k_cu_d7850fd7_161594cuda3std3__45__cpo5beginE,(_ZN40_INTERNAL_7ef34b32_4_k_cu_d7850fd7_161594cuda3std3__442_GLOBAL__N__7ef34b32_4_k_cu_d7850fd7_161596ignoreE - _ZN40_INTERNAL_7ef34b32_4_k_cu_d7850fd7_161594cuda3std3__45__cpo5beginE)
_ZN40_INTERNAL_7ef34b32_4_k_cu_d7850fd7_161594cuda3std3__45__cpo5beginE:
	.zero		1
	.type		_ZN40_INTERNAL_7ef34b32_4_k_cu_d7850fd7_161594cuda3std3__442_GLOBAL__N__7ef34b32_4_k_cu_d7850fd7_161596ignoreE,@object
	.size		_ZN40_INTERNAL_7ef34b32_4_k_cu_d7850fd7_161594cuda3std3__442_GLOBAL__N__7ef34b32_4_k_cu_d7850fd7_161596ignoreE,(_ZN40_INTERNAL_7ef34b32_4_k_cu_d7850fd7_161594cute7productE - _ZN40_INTERNAL_7ef34b32_4_k_cu_d7850fd7_161594cuda3std3__442_GLOBAL__N__7ef34b32_4_k_cu_d7850fd7_161596ignoreE)
_ZN40_INTERNAL_7ef34b32_4_k_cu_d7850fd7_161594cuda3std3__442_GLOBAL__N__7ef34b32_4_k_cu_d7850fd7_161596ignoreE:
	.zero		1
	.type		_ZN40_INTERNAL_7ef34b32_4_k_cu_d7850fd7_161594cute7productE,@object
	.size		_ZN40_INTERNAL_7ef34b32_4_k_cu_d7850fd7_161594cute7productE,(_ZN40_INTERNAL_7ef34b32_4_k_cu_d7850fd7_161594cuda3std3__45__cpo3endE - _ZN40_INTERNAL_7ef34b32_4_k_cu_d7850fd7_161594cute7productE)
_ZN40_INTERNAL_7ef34b32_4_k_cu_d7850fd7_161594cute7productE:
	.zero		1
	.type		_ZN40_INTERNAL_7ef34b32_4_k_cu_d7850fd7_161594cuda3std3__45__cpo3endE,@object
	.size		_ZN40_INTERNAL_7ef34b32_4_k_cu_d7850fd7_161594cuda3std3__45__cpo3endE,(_ZN40_INTERNAL_7ef34b32_4_k_cu_d7850fd7_161594cuda3std3__419piecewise_constructE - _ZN40_INTERNAL_7ef34b32_4_k_cu_d7850fd7_161594cuda3std3__45__cpo3endE)
_ZN40_INTERNAL_7ef34b32_4_k_cu_d7850fd7_161594cuda3std3__45__cpo3endE:
	.zero		1
	.type		_ZN40_INTERNAL_7ef34b32_4_k_cu_d7850fd7_161594cuda3std3__419piecewise_constructE,@object
	.size		_ZN40_INTERNAL_7ef34b32_4_k_cu_d7850fd7_161594cuda3std3__419piecewise_constructE,(_ZN40_INTERNAL_7ef34b32_4_k_cu_d7850fd7_161594cuda3std3__45__cpo4cendE - _ZN40_INTERNAL_7ef34b32_4_k_cu_d7850fd7_161594cuda3std3__419piecewise_constructE)
_ZN40_INTERNAL_7ef34b32_4_k_cu_d7850fd7_161594cuda3std3__419piecewise_constructE:
	.zero		1
	.type		_ZN40_INTERNAL_7ef34b32_4_k_cu_d7850fd7_161594cuda3std3__45__cpo4cendE,@object
	.size		_ZN40_INTERNAL_7ef34b32_4_k_cu_d7850fd7_161594cuda3std3__45__cpo4cendE,(_ZN40_INTERNAL_7ef34b32_4_k_cu_d7850fd7_161594cuda3std6ranges3__45__cpo4swapE - _ZN40_INTERNAL_7ef34b32_4_k_cu_d7850fd7_161594cuda3std3__45__cpo4cendE)
_ZN40_INTERNAL_7ef34b32_4_k_cu_d7850fd7_161594cuda3std3__45__cpo4cendE:
	.zero		1
	.type		_ZN40_INTERNAL_7ef34b32_4_k_cu_d7850fd7_161594cuda3std6ranges3__45__cpo4swapE,@object
	.size		_ZN40_INTERNAL_7ef34b32_4_k_cu_d7850fd7_161594cuda3std6ranges3__45__cpo4swapE,(.L_8 - _ZN40_INTERNAL_7ef34b32_4_k_cu_d7850fd7_161594cuda3std6ranges3__45__cpo4swapE)
_ZN40_INTERNAL_7ef34b32_4_k_cu_d7850fd7_161594cuda3std6ranges3__45__cpo4swapE:
	.zero		1
.L_8:


//--------------------- .nv.constant0._ZN7cutlass13device_kernelINS_4gemm6kernel13GemmUniversalIN4cute5tupleIJiiiiEEENS1_10collective13CollectiveMmaINS1_34MainloopSm90TmaGmmaWarpSpecializedILi4ENS5_IJNS4_1CILi2EEESB_NSA_ILi1EEEEEENS1_35KernelTmaWarpSpecializedCooperativeEEENS5_IJNSA_ILi128EEESG_NSA_ILi64EEEEEENS_6half_tENS5_IJlSC_lEEESJ_NS5_IJSC_llEEENS4_8TiledMMAINS4_8MMA_AtomIJNS4_4SM904GMMA26MMA_64x128x16_F32F16F16_SSILNSP_5MajorE0ELSR_1ELNSP_7ScaleInE1ELSS_1EEEEEENS4_6LayoutINS5_IJSB_SC_SC_EEENS5_IJSC_NSA_ILi0EEESX_EEEEENS5_IJNS4_10UnderscoreES10_S10_EEEEENS4_23SM90_TMA_LOAD_MULTICASTENS4_14ComposedLayoutINS4_7SwizzleILi3ELi4ELi3EEENS4_18smem_ptr_flag_bitsILi16EEENSV_INS5_IJNSA_ILi8EEESH_EEENS5_IJSH_SC_EEEEEEEvNS4_8identityES13_NS14_IS16_S18_NSV_INS5_IJSH_S19_EEENS5_IJSC_SH_EEEEEEEvS1E_EENS_8epilogue10collective6detail29Sm90TmaWarpSpecializedAdapterINS1L_15DefaultEpilogueISJ_SK_SK_NS1K_6thread17LinearCombinationISJ_Li1EffLNS1P_9ScaleType4KindE0ELNS_15FloatRoundStyleE2ESJ_EENS1_15EpilogueDefaultEEEEEvvEEEEvNT_6ParamsE --------------------------
	.section	.nv.constant0._ZN7cutlass13device_kernelINS_4gemm6kernel13GemmUniversalIN4cute5tupleIJiiiiEEENS1_10collective13CollectiveMmaINS1_34MainloopSm90TmaGmmaWarpSpecializedILi4ENS5_IJNS4_1CILi2EEESB_NSA_ILi1EEEEEENS1_35KernelTmaWarpSpecializedCooperativeEEENS5_IJNSA_ILi128EEESG_NSA_ILi64EEEEEENS_6half_tENS5_IJlSC_lEEESJ_NS5_IJSC_llEEENS4_8TiledMMAINS4_8MMA_AtomIJNS4_4SM904GMMA26MMA_64x128x16_F32F16F16_SSILNSP_5MajorE0ELSR_1ELNSP_7ScaleInE1ELSS_1EEEEEENS4_6LayoutINS5_IJSB_SC_SC_EEENS5_IJSC_NSA_ILi0EEESX_EEEEENS5_IJNS4_10UnderscoreES10_S10_EEEEENS4_23SM90_TMA_LOAD_MULTICASTENS4_14ComposedLayoutINS4_7SwizzleILi3ELi4ELi3EEENS4_18smem_ptr_flag_bitsILi16EEENSV_INS5_IJNSA_ILi8EEESH_EEENS5_IJSH_SC_EEEEEEEvNS4_8identityES13_NS14_IS16_S18_NSV_INS5_IJSH_S19_EEENS5_IJSC_SH_EEEEEEEvS1E_EENS_8epilogue10collective6detail29Sm90TmaWarpSpecializedAdapterINS1L_15DefaultEpilogueISJ_SK_SK_NS1K_6thread17LinearCombinationISJ_Li1EffLNS1P_9ScaleType4KindE0ELNS_15FloatRoundStyleE2ESJ_EENS1_15EpilogueDefaultEEEEEvvEEEEvNT_6ParamsE,"a",@progbits
	.sectionflags	@""
	.align	4
.nv.constant0._ZN7cutlass13device_kernelINS_4gemm6kernel13GemmUniversalIN4cute5tupleIJiiiiEEENS1_10collective13CollectiveMmaINS1_34MainloopSm90TmaGmmaWarpSpecializedILi4ENS5_IJNS4_1CILi2EEESB_NSA_ILi1EEEEEENS1_35KernelTmaWarpSpecializedCooperativeEEENS5_IJNSA_ILi128EEESG_NSA_ILi64EEEEEENS_6half_tENS5_IJlSC_lEEESJ_NS5_IJSC_llEEENS4_8TiledMMAINS4_8MMA_AtomIJNS4_4SM904GMMA26MMA_64x128x16_F32F16F16_SSILNSP_5MajorE0ELSR_1ELNSP_7ScaleInE1ELSS_1EEEEEENS4_6LayoutINS5_IJSB_SC_SC_EEENS5_IJSC_NSA_ILi0EEESX_EEEEENS5_IJNS4_10UnderscoreES10_S10_EEEEENS4_23SM90_TMA_LOAD_MULTICASTENS4_14ComposedLayoutINS4_7SwizzleILi3ELi4ELi3EEENS4_18smem_ptr_flag_bitsILi16EEENSV_INS5_IJNSA_ILi8EEESH_EEENS5_IJSH_SC_EEEEEEEvNS4_8identityES13_NS14_IS16_S18_NSV_INS5_IJSH_S19_EEENS5_IJSC_SH_EEEEEEEvS1E_EENS_8epilogue10collective6detail29Sm90TmaWarpSpecializedAdapterINS1L_15DefaultEpilogueISJ_SK_SK_NS1K_6thread17LinearCombinationISJ_Li1EffLNS1P_9ScaleType4KindE0ELNS_15FloatRoundStyleE2ESJ_EENS1_15EpilogueDefaultEEEEEvvEEEEvNT_6ParamsE:
	.zero		1664


//--------------------- SYMBOLS --------------------------

	.type		.nv.reservedSmem.offset0,@object
	.size		.nv.reservedSmem.offset0,0x4
	.type		__assertfail,@function
